	.headerflags	@"EF_CUDA_TEXMODE_UNIFIED EF_CUDA_64BIT_ADDRESS EF_CUDA_SM86 EF_CUDA_VIRTUAL_SM(EF_CUDA_SM86)"
	.elftype	@"ET_EXEC"


//--------------------- .nv.info                  --------------------------
	.section	.nv.info,"",@"SHT_CUDA_INFO"
	.align	4


	//----- nvinfo : EIATTR_REGCOUNT
	.align		4
        /*0000*/ 	.byte	0x04, 0x2f
        /*0002*/ 	.short	(.L_2 - .L_1)
	.align		4
.L_1:
        /*0004*/ 	.word	index@(triton_red_fused__to_copy_add_amax_amin_clamp_mul_native_layer_norm_reciprocal_12)
        /*0008*/ 	.word	0x0000003a


	//----- nvinfo : EIATTR_MIN_STACK_SIZE
	.align		4
.L_2:
        /*000c*/ 	.byte	0x04, 0x12
        /*000e*/ 	.short	(.L_4 - .L_3)
	.align		4
.L_3:
        /*0010*/ 	.word	index@(triton_red_fused__to_copy_add_amax_amin_clamp_mul_native_layer_norm_reciprocal_12)
        /*0014*/ 	.word	0x00000000


	//----- nvinfo : EIATTR_FRAME_SIZE
	.align		4
.L_4:
        /*0018*/ 	.byte	0x04, 0x11
        /*001a*/ 	.short	(.L_6 - .L_5)
	.align		4
.L_5:
        /*001c*/ 	.word	index@(triton_red_fused__to_copy_add_amax_amin_clamp_mul_native_layer_norm_reciprocal_12)
        /*0020*/ 	.word	0x00000000


	//----- nvinfo : EIATTR_MIN_STACK_SIZE
	.align		4
.L_6:
        /*0024*/ 	.byte	0x04, 0x12
        /*0026*/ 	.short	(.L_8 - .L_7)
	.align		4
.L_7:
        /*0028*/ 	.word	index@(triton_red_fused__to_copy_add_amax_amin_clamp_mul_native_layer_norm_reciprocal_12)
        /*002c*/ 	.word	0x00000000
.L_8:


//--------------------- .nv.info.triton_red_fused__to_copy_add_amax_amin_clamp_mul_native_layer_norm_reciprocal_12 --------------------------
	.section	.nv.info.triton_red_fused__to_copy_add_amax_amin_clamp_mul_native_layer_norm_reciprocal_12,"",@"SHT_CUDA_INFO"
	.sectionflags	@""
	.align	4


	//----- nvinfo : EIATTR_CUDA_API_VERSION
	.align		4
        /*0000*/ 	.byte	0x04, 0x37
        /*0002*/ 	.short	(.L_10 - .L_9)
.L_9:
        /*0004*/ 	.word	0x0000007c


	//----- nvinfo : EIATTR_SW2861232_WAR
	.align		4
.L_10:
        /*0008*/ 	.byte	0x01, 0x35
	.zero		2


	//----- nvinfo : EIATTR_PARAM_CBANK
	.align		4
        /*000c*/ 	.byte	0x04, 0x0a
        /*000e*/ 	.short	(.L_12 - .L_11)
	.align		4
.L_11:
        /*0010*/ 	.word	index@(.nv.constant0.triton_red_fused__to_copy_add_amax_amin_clamp_mul_native_layer_norm_reciprocal_12)
        /*0014*/ 	.short	0x0160
        /*0016*/ 	.short	0x0078


	//----- nvinfo : EIATTR_CBANK_PARAM_SIZE
	.align		4
.L_12:
        /*0018*/ 	.byte	0x03, 0x19
        /*001a*/ 	.short	0x0078


	//----- nvinfo : EIATTR_KPARAM_INFO
	.align		4
        /*001c*/ 	.byte	0x04, 0x17
        /*001e*/ 	.short	(.L_14 - .L_13)
.L_13:
        /*0020*/ 	.word	0x00000000
        /*0024*/ 	.short	0x000f
        /*0026*/ 	.short	0x0070
        /*0028*/ 	.byte	0x00, 0xf4, 0x21, 0x00


	//----- nvinfo : EIATTR_KPARAM_INFO
	.align		4
.L_14:
        /*002c*/ 	.byte	0x04, 0x17
        /*002e*/ 	.short	(.L_16 - .L_15)
.L_15:
        /*0030*/ 	.word	0x00000000
        /*0034*/ 	.short	0x000e
        /*0036*/ 	.short	0x006c
        /*0038*/ 	.byte	0x00, 0xf0, 0x11, 0x00


	//----- nvinfo : EIATTR_KPARAM_INFO
	.align		4
.L_16:
        /*003c*/ 	.byte	0x04, 0x17
        /*003e*/ 	.short	(.L_18 - .L_17)
.L_17:
        /*0040*/ 	.word	0x00000000
        /*0044*/ 	.short	0x000d
        /*0046*/ 	.short	0x0068
        /*0048*/ 	.byte	0x00, 0xf0, 0x11, 0x00


	//----- nvinfo : EIATTR_KPARAM_INFO
	.align		4
.L_18:
        /*004c*/ 	.byte	0x04, 0x17
        /*004e*/ 	.short	(.L_20 - .L_19)
.L_19:
        /*0050*/ 	.word	0x00000000
        /*0054*/ 	.short	0x000c
        /*0056*/ 	.short	0x0060
        /*0058*/ 	.byte	0x00, 0xf4, 0x21, 0x00


	//----- nvinfo : EIATTR_KPARAM_INFO
	.align		4
.L_20:
        /*005c*/ 	.byte	0x04, 0x17
        /*005e*/ 	.short	(.L_22 - .L_21)
.L_21:
        /*0060*/ 	.word	0x00000000
        /*0064*/ 	.short	0x000b
        /*0066*/ 	.short	0x0058
        /*0068*/ 	.byte	0x00, 0xf4, 0x21, 0x00


	//----- nvinfo : EIATTR_KPARAM_INFO
	.align		4
.L_22:
        /*006c*/ 	.byte	0x04, 0x17
        /*006e*/ 	.short	(.L_24 - .L_23)
.L_23:
        /*0070*/ 	.word	0x00000000
        /*0074*/ 	.short	0x000a
        /*0076*/ 	.short	0x0050
        /*0078*/ 	.byte	0x00, 0xf4, 0x21, 0x00


	//----- nvinfo : EIATTR_KPARAM_INFO
	.align		4
.L_24:
        /*007c*/ 	.byte	0x04, 0x17
        /*007e*/ 	.short	(.L_26 - .L_25)
.L_25:
        /*0080*/ 	.word	0x00000000
        /*0084*/ 	.short	0x0009
        /*0086*/ 	.short	0x0048
        /*0088*/ 	.byte	0x00, 0xf4, 0x21, 0x00


	//----- nvinfo : EIATTR_KPARAM_INFO
	.align		4
.L_26:
        /*008c*/ 	.byte	0x04, 0x17
        /*008e*/ 	.short	(.L_28 - .L_27)
.L_27:
        /*0090*/ 	.word	0x00000000
        /*0094*/ 	.short	0x0008
        /*0096*/ 	.short	0x0040
        /*0098*/ 	.byte	0x00, 0xf4, 0x21, 0x00


	//----- nvinfo : EIATTR_KPARAM_INFO
	.align		4
.L_28:
        /*009c*/ 	.byte	0x04, 0x17
        /*009e*/ 	.short	(.L_30 - .L_29)
.L_29:
        /*00a0*/ 	.word	0x00000000
        /*00a4*/ 	.short	0x0007
        /*00a6*/ 	.short	0x0038
        /*00a8*/ 	.byte	0x00, 0xf4, 0x21, 0x00


	//----- nvinfo : EIATTR_KPARAM_INFO
	.align		4
.L_30:
        /*00ac*/ 	.byte	0x04, 0x17
        /*00ae*/ 	.short	(.L_32 - .L_31)
.L_31:
        /*00b0*/ 	.word	0x00000000
        /*00b4*/ 	.short	0x0006
        /*00b6*/ 	.short	0x0030
        /*00b8*/ 	.byte	0x00, 0xf4, 0x21, 0x00


	//----- nvinfo : EIATTR_KPARAM_INFO
	.align		4
.L_32:
        /*00bc*/ 	.byte	0x04, 0x17
        /*00be*/ 	.short	(.L_34 - .L_33)
.L_33:
        /*00c0*/ 	.word	0x00000000
        /*00c4*/ 	.short	0x0005
        /*00c6*/ 	.short	0x0028
        /*00c8*/ 	.byte	0x00, 0xf4, 0x21, 0x00


	//----- nvinfo : EIATTR_KPARAM_INFO
	.align		4
.L_34:
        /*00cc*/ 	.byte	0x04, 0x17
        /*00ce*/ 	.short	(.L_36 - .L_35)
.L_35:
        /*00d0*/ 	.word	0x00000000
        /*00d4*/ 	.short	0x0004
        /*00d6*/ 	.short	0x0020
        /*00d8*/ 	.byte	0x00, 0xf4, 0x21, 0x00


	//----- nvinfo : EIATTR_KPARAM_INFO
	.align		4
.L_36:
        /*00dc*/ 	.byte	0x04, 0x17
        /*00de*/ 	.short	(.L_38 - .L_37)
.L_37:
        /*00e0*/ 	.word	0x00000000
        /*00e4*/ 	.short	0x0003
        /*00e6*/ 	.short	0x0018
        /*00e8*/ 	.byte	0x00, 0xf4, 0x21, 0x00


	//----- nvinfo : EIATTR_KPARAM_INFO
	.align		4
.L_38:
        /*00ec*/ 	.byte	0x04, 0x17
        /*00ee*/ 	.short	(.L_40 - .L_39)
.L_39:
        /*00f0*/ 	.word	0x00000000
        /*00f4*/ 	.short	0x0002
        /*00f6*/ 	.short	0x0010
        /*00f8*/ 	.byte	0x00, 0xf4, 0x21, 0x00


	//----- nvinfo : EIATTR_KPARAM_INFO
	.align		4
.L_40:
        /*00fc*/ 	.byte	0x04, 0x17
        /*00fe*/ 	.short	(.L_42 - .L_41)
.L_41:
        /*0100*/ 	.word	0x00000000
        /*0104*/ 	.short	0x0001
        /*0106*/ 	.short	0x0008
        /*0108*/ 	.byte	0x00, 0xf4, 0x21, 0x00


	//----- nvinfo : EIATTR_KPARAM_INFO
	.align		4
.L_42:
        /*010c*/ 	.byte	0x04, 0x17
        /*010e*/ 	.short	(.L_44 - .L_43)
.L_43:
        /*0110*/ 	.word	0x00000000
        /*0114*/ 	.short	0x0000
        /*0116*/ 	.short	0x0000
        /*0118*/ 	.byte	0x00, 0xf4, 0x21, 0x00


	//----- nvinfo : EIATTR_MAXREG_COUNT
	.align		4
.L_44:
        /*011c*/ 	.byte	0x03, 0x1b
        /*011e*/ 	.short	0x0040


	//----- nvinfo : EIATTR_COOP_GROUP_MASK_REGIDS
	.align		4
        /*0120*/ 	.byte	0x04, 0x29
        /*0122*/ 	.short	(.L_46 - .L_45)


	//   ....[0]....
.L_45:
        /*0124*/ 	.word	0xffffffff


	//   ....[1]....
        /*0128*/ 	.word	0xffffffff


	//   ....[2]....
        /*012c*/ 	.word	0xffffffff


	//   ....[3]....
        /*0130*/ 	.word	0xffffffff


	//   ....[4]....
        /*0134*/ 	.word	0xffffffff


	//   ....[5]....
        /*0138*/ 	.word	0xffffffff


	//   ....[6]....
        /*013c*/ 	.word	0xffffffff


	//   ....[7]....
        /*0140*/ 	.word	0xffffffff


	//   ....[8]....
        /*0144*/ 	.word	0xffffffff


	//   ....[9]....
        /*0148*/ 	.word	0xffffffff


	//   ....[10]....
        /*014c*/ 	.word	0xffffffff


	//   ....[11]....
        /*0150*/ 	.word	0xffffffff


	//   ....[12]....
        /*0154*/ 	.word	0xffffffff


	//   ....[13]....
        /*0158*/ 	.word	0xffffffff


	//   ....[14]....
        /*015c*/ 	.word	0xffffffff


	//   ....[15]....
        /*0160*/ 	.word	0xffffffff


	//   ....[16]....
        /*0164*/ 	.word	0xffffffff


	//   ....[17]....
        /*0168*/ 	.word	0xffffffff


	//   ....[18]....
        /*016c*/ 	.word	0xffffffff


	//   ....[19]....
        /*0170*/ 	.word	0xffffffff


	//   ....[20]....
        /*0174*/ 	.word	0xffffffff


	//   ....[21]....
        /*0178*/ 	.word	0xffffffff


	//   ....[22]....
        /*017c*/ 	.word	0xffffffff


	//   ....[23]....
        /*0180*/ 	.word	0xffffffff


	//   ....[24]....
        /*0184*/ 	.word	0xffffffff


	//   ....[25]....
        /*0188*/ 	.word	0xffffffff


	//   ....[26]....
        /*018c*/ 	.word	0xffffffff


	//   ....[27]....
        /*0190*/ 	.word	0xffffffff


	//   ....[28]....
        /*0194*/ 	.word	0xffffffff


	//   ....[29]....
        /*0198*/ 	.word	0xffffffff


	//   ....[30]....
        /*019c*/ 	.word	0xffffffff


	//   ....[31]....
        /*01a0*/ 	.word	0xffffffff


	//   ....[32]....
        /*01a4*/ 	.word	0xffffffff


	//   ....[33]....
        /*01a8*/ 	.word	0xffffffff


	//   ....[34]....
        /*01ac*/ 	.word	0xffffffff


	//   ....[35]....
        /*01b0*/ 	.word	0xffffffff


	//   ....[36]....
        /*01b4*/ 	.word	0xffffffff


	//   ....[37]....
        /*01b8*/ 	.word	0xffffffff


	//   ....[38]....
        /*01bc*/ 	.word	0xffffffff


	//   ....[39]....
        /*01c0*/ 	.word	0xffffffff


	//   ....[40]....
        /*01c4*/ 	.word	0xffffffff


	//   ....[41]....
        /*01c8*/ 	.word	0xffffffff


	//   ....[42]....
        /*01cc*/ 	.word	0xffffffff


	//   ....[43]....
        /*01d0*/ 	.word	0xffffffff


	//   ....[44]....
        /*01d4*/ 	.word	0xffffffff


	//   ....[45]....
        /*01d8*/ 	.word	0xffffffff


	//   ....[46]....
        /*01dc*/ 	.word	0xffffffff


	//   ....[47]....
        /*01e0*/ 	.word	0xffffffff


	//   ....[48]....
        /*01e4*/ 	.word	0xffffffff


	//   ....[49]....
        /*01e8*/ 	.word	0xffffffff


	//   ....[50]....
        /*01ec*/ 	.word	0xffffffff


	//   ....[51]....
        /*01f0*/ 	.word	0xffffffff


	//   ....[52]....
        /*01f4*/ 	.word	0xffffffff


	//   ....[53]....
        /*01f8*/ 	.word	0xffffffff


	//   ....[54]....
        /*01fc*/ 	.word	0xffffffff


	//   ....[55]....
        /*0200*/ 	.word	0xffffffff


	//   ....[56]....
        /*0204*/ 	.word	0xffffffff


	//   ....[57]....
        /*0208*/ 	.word	0xffffffff


	//   ....[58]....
        /*020c*/ 	.word	0xffffffff


	//   ....[59]....
        /*0210*/ 	.word	0xffffffff


	//   ....[60]....
        /*0214*/ 	.word	0xffffffff


	//   ....[61]....
        /*0218*/ 	.word	0xffffffff


	//   ....[62]....
        /*021c*/ 	.word	0xffffffff


	//   ....[63]....
        /*0220*/ 	.word	0xffffffff


	//   ....[64]....
        /*0224*/ 	.word	0xffffffff


	//   ....[65]....
        /*0228*/ 	.word	0xffffffff


	//   ....[66]....
        /*022c*/ 	.word	0xffffffff


	//   ....[67]....
        /*0230*/ 	.word	0xffffffff


	//   ....[68]....
        /*0234*/ 	.word	0xffffffff


	//   ....[69]....
        /*0238*/ 	.word	0xffffffff


	//   ....[70]....
        /*023c*/ 	.word	0xffffffff


	//   ....[71]....
        /*0240*/ 	.word	0xffffffff


	//   ....[72]....
        /*0244*/ 	.word	0xffffffff


	//   ....[73]....
        /*0248*/ 	.word	0xffffffff


	//   ....[74]....
        /*024c*/ 	.word	0xffffffff


	//----- nvinfo : EIATTR_COOP_GROUP_INSTR_OFFSETS
	.align		4
.L_46:
        /*0250*/ 	.byte	0x04, 0x28
        /*0252*/ 	.short	(.L_48 - .L_47)


	//   ....[0]....
.L_47:
        /*0254*/ 	.word	0x00000ed0


	//   ....[1]....
        /*0258*/ 	.word	0x00000f50


	//   ....[2]....
        /*025c*/ 	.word	0x00001060


	//   ....[3]....
        /*0260*/ 	.word	0x00001170


	//   ....[4]....
        /*0264*/ 	.word	0x000011b0


	//   ....[5]....
        /*0268*/ 	.word	0x00001210


	//   ....[6]....
        /*026c*/ 	.word	0x00001250


	//   ....[7]....
        /*0270*/ 	.word	0x000012b0


	//   ....[8]....
        /*0274*/ 	.word	0x00001340


	//   ....[9]....
        /*0278*/ 	.word	0x000013e0


	//   ....[10]....
        /*027c*/ 	.word	0x00001420


	//   ....[11]....
        /*0280*/ 	.word	0x00001490


	//   ....[12]....
        /*0284*/ 	.word	0x00001500


	//   ....[13]....
        /*0288*/ 	.word	0x000015b0


	//   ....[14]....
        /*028c*/ 	.word	0x00001640


	//   ....[15]....
        /*0290*/ 	.word	0x00001680


	//   ....[16]....
        /*0294*/ 	.word	0x000016c0


	//   ....[17]....
        /*0298*/ 	.word	0x00001700


	//   ....[18]....
        /*029c*/ 	.word	0x00001780


	//   ....[19]....
        /*02a0*/ 	.word	0x000017f0


	//   ....[20]....
        /*02a4*/ 	.word	0x000018b0


	//   ....[21]....
        /*02a8*/ 	.word	0x00001930


	//   ....[22]....
        /*02ac*/ 	.word	0x00001980


	//   ....[23]....
        /*02b0*/ 	.word	0x000019c0


	//   ....[24]....
        /*02b4*/ 	.word	0x00001a00


	//   ....[25]....
        /*02b8*/ 	.word	0x00001a60


	//   ....[26]....
        /*02bc*/ 	.word	0x00001be0


	//   ....[27]....
        /*02c0*/ 	.word	0x00001c30


	//   ....[28]....
        /*02c4*/ 	.word	0x00001c90


	//   ....[29]....
        /*02c8*/ 	.word	0x00001cd0


	//   ....[30]....
        /*02cc*/ 	.word	0x00001ef0


	//   ....[31]....
        /*02d0*/ 	.word	0x00001f00


	//   ....[32]....
        /*02d4*/ 	.word	0x00001f10


	//   ....[33]....
        /*02d8*/ 	.word	0x00001f50


	//   ....[34]....
        /*02dc*/ 	.word	0x00002020


	//   ....[35]....
        /*02e0*/ 	.word	0x000020e0


	//   ....[36]....
        /*02e4*/ 	.word	0x00002110


	//   ....[37]....
        /*02e8*/ 	.word	0x00002150


	//   ....[38]....
        /*02ec*/ 	.word	0x00002240


	//   ....[39]....
        /*02f0*/ 	.word	0x00002270


	//   ....[40]....
        /*02f4*/ 	.word	0x000022b0


	//   ....[41]....
        /*02f8*/ 	.word	0x00002380


	//   ....[42]....
        /*02fc*/ 	.word	0x000023e0


	//   ....[43]....
        /*0300*/ 	.word	0x00002480


	//   ....[44]....
        /*0304*/ 	.word	0x000024c0


	//   ....[45]....
        /*0308*/ 	.word	0x00002f30


	//   ....[46]....
        /*030c*/ 	.word	0x00002f70


	//   ....[47]....
        /*0310*/ 	.word	0x00002fb0


	//   ....[48]....
        /*0314*/ 	.word	0x00002ff0


	//   ....[49]....
        /*0318*/ 	.word	0x00003030


	//   ....[50]....
        /*031c*/ 	.word	0x00003070


	//   ....[51]....
        /*0320*/ 	.word	0x000030b0


	//   ....[52]....
        /*0324*/ 	.word	0x000030f0


	//   ....[53]....
        /*0328*/ 	.word	0x00003130


	//   ....[54]....
        /*032c*/ 	.word	0x000031e0


	//   ....[55]....
        /*0330*/ 	.word	0x00003380


	//   ....[56]....
        /*0334*/ 	.word	0x00003450


	//   ....[57]....
        /*0338*/ 	.word	0x000034a0


	//   ....[58]....
        /*033c*/ 	.word	0x000034e0


	//   ....[59]....
        /*0340*/ 	.word	0x00003510


	//   ....[60]....
        /*0344*/ 	.word	0x00003550


	//   ....[61]....
        /*0348*/ 	.word	0x00003590


	//   ....[62]....
        /*034c*/ 	.word	0x000035d0


	//   ....[63]....
        /*0350*/ 	.word	0x00003610


	//   ....[64]....
        /*0354*/ 	.word	0x00003650


	//   ....[65]....
        /*0358*/ 	.word	0x00003690


	//   ....[66]....
        /*035c*/ 	.word	0x000036d0


	//   ....[67]....
        /*0360*/ 	.word	0x00003710


	//   ....[68]....
        /*0364*/ 	.word	0x000037e0


	//   ....[69]....
        /*0368*/ 	.word	0x00003800


	//   ....[70]....
        /*036c*/ 	.word	0x00003900


	//   ....[71]....
        /*0370*/ 	.word	0x00003950


	//   ....[72]....
        /*0374*/ 	.word	0x00003990


	//   ....[73]....
        /*0378*/ 	.word	0x000039d0


	//   ....[74]....
        /*037c*/ 	.word	0x00003a10


	//----- nvinfo : EIATTR_EXIT_INSTR_OFFSETS
	.align		4
.L_48:
        /*0380*/ 	.byte	0x04, 0x1c
        /*0382*/ 	.short	(.L_50 - .L_49)


	//   ....[0]....
.L_49:
        /*0384*/ 	.word	0x00004540


	//   ....[1]....
        /*0388*/ 	.word	0x00004560


	//----- nvinfo : EIATTR_REQNTID
	.align		4
.L_50:
        /*038c*/ 	.byte	0x04, 0x10
        /*038e*/ 	.short	(.L_52 - .L_51)
.L_51:
        /*0390*/ 	.word	0x00000400
        /*0394*/ 	.word	0x00000001
        /*0398*/ 	.word	0x00000001


	//----- nvinfo : EIATTR_CRS_STACK_SIZE
	.align		4
.L_52:
        /*039c*/ 	.byte	0x04, 0x1e
        /*039e*/ 	.short	(.L_54 - .L_53)
.L_53:
        /*03a0*/ 	.word	0x00000000
.L_54:


//--------------------- .nv.callgraph             --------------------------
	.section	.nv.callgraph,"",@"SHT_CUDA_CALLGRAPH"
	.align	4
	.sectionentsize	8
	.align		4
        /*0000*/ 	.word	0x00000000
	.align		4
        /*0004*/ 	.word	0xffffffff
	.align		4
        /*0008*/ 	.word	0x00000000
	.align		4
        /*000c*/ 	.word	0xfffffffe
	.align		4
        /*0010*/ 	.word	0x00000000
	.align		4
        /*0014*/ 	.word	0xfffffffd
	.align		4
        /*0018*/ 	.word	0x00000000
	.align		4
        /*001c*/ 	.word	0xfffffffc


//--------------------- .nv.rel.action            --------------------------
	.section	.nv.rel.action,"",@"SHT_CUDA_RELOCINFO"
	.align	8
	.sectionentsize	8
        /*0000*/ 	.byte	0x73, 0x00, 0x00, 0x00, 0x00, 0x00, 0x00, 0x00, 0x00, 0x00, 0x00, 0x11, 0x25, 0x00, 0x05, 0x36


//--------------------- .nv.constant4             --------------------------
	.section	.nv.constant4,"a",@progbits
	.align	8
	.align		8
.nv.constant4:
        /*0000*/ 	.dword	_$_str


//--------------------- .nv.constant0.triton_red_fused__to_copy_add_amax_amin_clamp_mul_native_layer_norm_reciprocal_12 --------------------------
	.section	.nv.constant0.triton_red_fused__to_copy_add_amax_amin_clamp_mul_native_layer_norm_reciprocal_12,"a",@progbits
	.sectionflags	@""
	.align	4
.nv.constant0.triton_red_fused__to_copy_add_amax_amin_clamp_mul_native_layer_norm_reciprocal_12:
	.zero		472


//--------------------- .text.triton_red_fused__to_copy_add_amax_amin_clamp_mul_native_layer_norm_reciprocal_12 --------------------------
	.section	.text.triton_red_fused__to_copy_add_amax_amin_clamp_mul_native_layer_norm_reciprocal_12,"ax",@progbits
	.sectionflags	@"SHF_BARRIERS=1"
	.sectioninfo	@"SHI_REGISTERS=58"
	.align	128
        .global         triton_red_fused__to_copy_add_amax_amin_clamp_mul_native_layer_norm_reciprocal_12
        .type           triton_red_fused__to_copy_add_amax_amin_clamp_mul_native_layer_norm_reciprocal_12,@function
        .size           triton_red_fused__to_copy_add_amax_amin_clamp_mul_native_layer_norm_reciprocal_12,(.L_x_5 - triton_red_fused__to_copy_add_amax_amin_clamp_mul_native_layer_norm_reciprocal_12)
        .other          triton_red_fused__to_copy_add_amax_amin_clamp_mul_native_layer_norm_reciprocal_12,@"STO_CUDA_ENTRY STV_DEFAULT"
triton_red_fused__to_copy_add_amax_amin_clamp_mul_native_layer_norm_reciprocal_12:
.text.triton_red_fused__to_copy_add_amax_amin_clamp_mul_native_layer_norm_reciprocal_12:
[----:B------:R-:W-:Y:S02]  /*0000*/  IMAD.MOV.U32 R1, RZ, RZ, c[0x0][0x28] ;  /* 0x00000a00ff017624 */ /* 0x000fe400078e00ff */
[----:B------:R-:W0:Y:S01]  /*0010*/  S2R R0, SR_TID.X ;  /* 0x0000000000007919 */ /* 0x000e220000002100 */
[----:B------:R-:W-:Y:S01]  /*0020*/  IMAD.MOV.U32 R7, RZ, RZ, 0x2 ;  /* 0x00000002ff077424 */ /* 0x000fe200078e00ff */
[----:B------:R-:W-:Y:S01]  /*0030*/  PRMT R8, RZ, 0x7610, R8 ;  /* 0x00007610ff087816 */ /* 0x000fe20000000008 */
[----:B------:R-:W-:Y:S01]  /*0040*/  ULDC.64 UR4, c[0x0][0x118] ;  /* 0x0000460000047ab9 */ /* 0x000fe20000000a00 */
[----:B------:R-:W1:Y:S01]  /*0050*/  S2R R3, SR_CTAID.X ;  /* 0x0000000000037919 */ /* 0x000e620000002500 */
[----:B0-----:R-:W-:Y:S01]  /*0060*/  SHF.R.U32.HI R2, RZ, 0x9, R0 ;  /* 0x00000009ff027819 */ /* 0x001fe20000011600 */
[----:B-1----:R-:W-:-:S03]  /*0070*/  IMAD.SHL.U32 R3, R3, 0x2, RZ ;  /* 0x0000000203037824 */ /* 0x002fc600078e00ff */
[----:B------:R-:W-:-:S04]  /*0080*/  SGXT.U32 R2, R2, 0x1 ;  /* 0x000000010202781a */ /* 0x000fc80000000000 */
[----:B------:R-:W-:-:S04]  /*0090*/  LOP3.LUT R2, R2, R3, RZ, 0xfc, !PT ;  /* 0x0000000302027212 */ /* 0x000fc800078efcff */
[C---:B------:R-:W-:Y:S01]  /*00a0*/  ISETP.GE.AND P1, PT, R2.reuse, 0x200, PT ;  /* 0x000002000200780c */ /* 0x040fe20003f26270 */
[----:B------:R-:W-:Y:S01]  /*00b0*/  IMAD.WIDE R4, R2, R7, c[0x0][0x180] ;  /* 0x0000600002047625 */ /* 0x000fe200078e0207 */
[----:B------:R-:W-:-:S03]  /*00c0*/  PRMT R9, RZ, 0x7610, R9 ;  /* 0x00007610ff097816 */ /* 0x000fc60000000009 */
[----:B------:R-:W-:-:S08]  /*00d0*/  IMAD.WIDE R6, R2, R7, c[0x0][0x188] ;  /* 0x0000620002067625 */ /* 0x000fd000078e0207 */
[----:B------:R0:W2:Y:S04]  /*00e0*/  @!P1 LDG.E.EL.U16 R8, [R4.64] ;  /* 0x0000000404089981 */ /* 0x0000a8000c2e1500 */
[----:B------:R1:W3:Y:S01]  /*00f0*/  @!P1 LDG.E.EL.U16 R9, [R6.64] ;  /* 0x0000000406099981 */ /* 0x0002e2000c2e1500 */
[C---:B------:R-:W-:Y:S01]  /*0100*/  IMAD.SHL.U32 R15, R0.reuse, 0x4, RZ ;  /* 0x00000004000f7824 */ /* 0x040fe200078e00ff */
[----:B------:R-:W-:Y:S01]  /*0110*/  SHF.R.U32.HI R22, RZ, 0x7, R0 ;  /* 0x00000007ff167819 */ /* 0x000fe20000011600 */
[----:B------:R-:W-:Y:S01]  /*0120*/  IMAD.SHL.U32 R25, R0, 0x2, RZ ;  /* 0x0000000200197824 */ /* 0x000fe200078e00ff */
[----:B------:R-:W-:Y:S01]  /*0130*/  CS2R R42, SRZ ;  /* 0x00000000002a7805 */ /* 0x000fe2000001ff00 */
[----:B------:R-:W-:Y:S01]  /*0140*/  CS2R R12, SRZ ;  /* 0x00000000000c7805 */ /* 0x000fe2000001ff00 */
[----:B------:R-:W-:Y:S01]  /*0150*/  LOP3.LUT R22, R22, 0x4, RZ, 0xc0, !PT ;  /* 0x0000000416167812 */ /* 0x000fe200078ec0ff */
[----:B0-----:R-:W-:Y:S01]  /*0160*/  IMAD.MOV.U32 R5, RZ, RZ, RZ ;  /* 0x000000ffff057224 */ /* 0x001fe200078e00ff */
[----:B------:R-:W-:Y:S01]  /*0170*/  LOP3.LUT R23, R15, 0xffc, RZ, 0xc0, !PT ;  /* 0x00000ffc0f177812 */ /* 0x000fe200078ec0ff */
[----:B------:R-:W-:Y:S01]  /*0180*/  IMAD.MOV.U32 R27, RZ, RZ, RZ ;  /* 0x000000ffff1b7224 */ /* 0x000fe200078e00ff */
[----:B------:R-:W-:Y:S01]  /*0190*/  LOP3.LUT R25, R25, 0x7fe, RZ, 0xc0, !PT ;  /* 0x000007fe19197812 */ /* 0x000fe200078ec0ff */
[----:B-1----:R-:W-:Y:S01]  /*01a0*/  CS2R R6, SRZ ;  /* 0x0000000000067805 */ /* 0x002fe2000001ff00 */
[----:B------:R-:W-:Y:S01]  /*01b0*/  IMAD.MOV.U32 R14, RZ, RZ, RZ ;  /* 0x000000ffff0e7224 */ /* 0x000fe200078e00ff */
[----:B------:R-:W-:Y:S01]  /*01c0*/  ISETP.GE.AND P4, PT, R3, 0x200, PT ;  /* 0x000002000300780c */ /* 0x000fe20003f86270 */
[----:B------:R-:W-:Y:S01]  /*01d0*/  IMAD.IADD R28, R23, 0x1, R22 ;  /* 0x00000001171c7824 */ /* 0x000fe200078e0216 */
[----:B------:R-:W-:Y:S01]  /*01e0*/  LOP3.LUT R29, R0, 0x200, RZ, 0xc0, !PT ;  /* 0x00000200001d7812 */ /* 0x000fe200078ec0ff */
[----:B------:R-:W-:Y:S01]  /*01f0*/  IMAD.SHL.U32 R26, R25, 0x2, RZ ;  /* 0x00000002191a7824 */ /* 0x000fe200078e00ff */
[----:B------:R-:W-:Y:S01]  /*0200*/  LOP3.LUT R37, R15, 0x7fc, RZ, 0xc0, !PT ;  /* 0x000007fc0f257812 */ /* 0x000fe200078ec0ff */
[----:B------:R-:W-:-:S02]  /*0210*/  IMAD.SHL.U32 R28, R28, 0x2, RZ ;  /* 0x000000021c1c7824 */ /* 0x000fc400078e00ff */
[----:B------:R-:W-:Y:S02]  /*0220*/  IMAD.MOV.U32 R21, RZ, RZ, RZ ;  /* 0x000000ffff157224 */ /* 0x000fe400078e00ff */
[----:B------:R-:W-:Y:S02]  /*0230*/  IMAD.MOV.U32 R24, RZ, RZ, RZ ;  /* 0x000000ffff187224 */ /* 0x000fe400078e00ff */
[----:B------:R-:W-:Y:S02]  /*0240*/  IMAD.IADD R36, R26, 0x1, R26 ;  /* 0x000000011a247824 */ /* 0x000fe400078e021a */
[----:B--2---:R-:W-:-:S05]  /*0250*/  IMAD.U32 R10, R8, 0x10000, RZ ;  /* 0x00010000080a7824 */ /* 0x004fca00078e00ff */
[----:B------:R-:W-:Y:S01]  /*0260*/  FSETP.GE.AND P0, PT, R10, RZ, PT ;  /* 0x000000ff0a00720b */ /* 0x000fe20003f06000 */
[----:B---3--:R-:W-:-:S03]  /*0270*/  IMAD.U32 R10, R9, 0x10000, RZ ;  /* 0x00010000090a7824 */ /* 0x008fc600078e00ff */
[----:B------:R-:W-:Y:S02]  /*0280*/  SEL R8, R8, RZ, !P0 ;  /* 0x000000ff08087207 */ /* 0x000fe40004000000 */
[----:B------:R-:W-:Y:S02]  /*0290*/  FSETP.GTU.AND P0, PT, R10, RZ, PT ;  /* 0x000000ff0a00720b */ /* 0x000fe40003f0c000 */
[----:B------:R-:W-:Y:S01]  /*02a0*/  CS2R R10, SRZ ;  /* 0x00000000000a7805 */ /* 0x000fe2000001ff00 */
[----:B------:R-:W-:Y:S01]  /*02b0*/  IMAD.U32 R8, R8, 0x10000, RZ ;  /* 0x0001000008087824 */ /* 0x000fe200078e00ff */
[----:B------:R-:W-:Y:S02]  /*02c0*/  SEL R9, R9, RZ, P0 ;  /* 0x000000ff09097207 */ /* 0x000fe40000000000 */
[----:B------:R-:W-:Y:S01]  /*02d0*/  PLOP3.LUT P0, PT, PT, PT, PT, 0x80, 0x0 ;  /* 0x000000000000781c */ /* 0x000fe20003f0f070 */
[----:B------:R-:W-:Y:S01]  /*02e0*/  FADD R20, RZ, -R8 ;  /* 0x80000008ff147221 */ /* 0x000fe20000000000 */
[----:B------:R-:W-:-:S02]  /*02f0*/  IMAD.MOV.U32 R8, RZ, RZ, RZ ;  /* 0x000000ffff087224 */ /* 0x000fc400078e00ff */
[----:B------:R-:W-:Y:S02]  /*0300*/  IMAD.U32 R9, R9, 0x10000, RZ ;  /* 0x0001000009097824 */ /* 0x000fe400078e00ff */
[----:B------:R-:W-:-:S03]  /*0310*/  FSETP.NAN.AND P3, PT, R20, R20, PT ;  /* 0x000000141400720b */ /* 0x000fc60003f68000 */
[----:B------:R-:W-:-:S10]  /*0320*/  FSETP.GT.AND P2, PT, R20, R9, PT ;  /* 0x000000091400720b */ /* 0x000fd40003f44000 */
[----:B------:R-:W-:Y:S01]  /*0330*/  @!P3 FSEL R20, R20, R9, P2 ;  /* 0x000000091414b208 */ /* 0x000fe20001000000 */
[----:B------:R-:W-:-:S04]  /*0340*/  IMAD.IADD R9, R28, 0x1, R28 ;  /* 0x000000011c097824 */ /* 0x000fc800078e021c */
[----:B------:R-:W-:-:S05]  /*0350*/  FMUL R20, R20, 0.0078740157186985015869 ;  /* 0x3c01020414147820 */ /* 0x000fca0000400000 */
[C---:B------:R-:W-:Y:S02]  /*0360*/  FSETP.GT.AND P2, PT, R20.reuse, 9.9999997473787516356e-06, PT ;  /* 0x3727c5ac1400780b */ /* 0x040fe40003f44000 */
[----:B------:R-:W-:-:S11]  /*0370*/  FSETP.NAN.AND P3, PT, R20, R20, PT ;  /* 0x000000141400720b */ /* 0x000fd60003f68000 */
[----:B------:R-:W-:Y:S02]  /*0380*/  @!P2 FSEL R20, R20, 9.9999997473787516356e-06, P3 ;  /* 0x3727c5ac1414a808 */ /* 0x000fe40001800000 */
.L_x_1:
[----:B------:R-:W-:Y:S01]  /*0390*/  LOP3.LUT R45, R42, 0x7fc, R15, 0xf8, !PT ;  /* 0x000007fc2a2d7812 */ /* 0x000fe200078ef80f */
[----:B------:R-:W-:Y:S01]  /*03a0*/  IMAD.MOV.U32 R4, RZ, RZ, 0x2 ;  /* 0x00000002ff047424 */ /* 0x000fe200078e00ff */
[----:B------:R-:W-:Y:S02]  /*03b0*/  CS2R R32, SRZ ;  /* 0x0000000000207805 */ /* 0x000fe4000001ff00 */
[----:B------:R-:W-:Y:S01]  /*03c0*/  ISETP.LT.U32.AND P2, PT, R45, 0xc00, PT ;  /* 0x00000c002d00780c */ /* 0x000fe20003f41070 */
[----:B------:R-:W-:-:S03]  /*03d0*/  IMAD R45, R2, 0xc00, R45 ;  /* 0x00000c00022d7824 */ /* 0x000fc600078e022d */
[----:B------:R-:W-:Y:S01]  /*03e0*/  ISETP.LT.U32.AND.EX P2, PT, R5, RZ, !P1, P2 ;  /* 0x000000ff0500720c */ /* 0x000fe20004f41120 */
[----:B------:R-:W-:-:S12]  /*03f0*/  IMAD.WIDE R34, R45, R4, c[0x0][0x160] ;  /* 0x000058002d227625 */ /* 0x000fd800078e0204 */
[----:B------:R0:W2:Y:S01]  /*0400*/  @P2 LDG.E.EF.64 R32, [R34.64] ;  /* 0x0000000422202981 */ /* 0x0000a2000c0e1b00 */
[----:B------:R-:W-:Y:S01]  /*0410*/  IMAD.MOV.U32 R30, RZ, RZ, 0x4 ;  /* 0x00000004ff1e7424 */ /* 0x000fe200078e00ff */
[----:B------:R-:W-:Y:S01]  /*0420*/  CS2R R16, SRZ ;  /* 0x0000000000107805 */ /* 0x000fe2000001ff00 */
[----:B------:R-:W-:Y:S01]  /*0430*/  CS2R R18, SRZ ;  /* 0x0000000000127805 */ /* 0x000fe2000001ff00 */
[----:B------:R-:W-:Y:S01]  /*0440*/  BAR.SYNC.DEFER_BLOCKING 0x0 ;  /* 0x0000000000007b1d */ /* 0x000fe20000010000 */
[----:B------:R-:W-:Y:S01]  /*0450*/  IMAD.WIDE R30, R45, R30, c[0x0][0x178] ;  /* 0x00005e002d1e7625 */ /* 0x000fe200078e021e */
[----:B------:R-:W-:-:S04]  /*0460*/  LOP3.LUT R42, R42, R25, RZ, 0xfc, !PT ;  /* 0x000000192a2a7212 */ /* 0x000fc800078efcff */
[C---:B------:R-:W-:Y:S01]  /*0470*/  ISETP.GE.U32.AND P3, PT, R42.reuse, 0xc00, PT ;  /* 0x00000c002a00780c */ /* 0x040fe20003f66070 */
[C---:B0-----:R-:W-:Y:S01]  /*0480*/  IMAD.SHL.U32 R34, R42.reuse, 0x2, RZ ;  /* 0x000000022a227824 */ /* 0x041fe200078e00ff */
[----:B------:R-:W-:Y:S02]  /*0490*/  SHF.L.U64.HI R35, R42, 0x1, R5 ;  /* 0x000000012a237819 */ /* 0x000fe40000010205 */
[----:B------:R-:W-:Y:S02]  /*04a0*/  ISETP.GE.U32.AND.EX P3, PT, R5, RZ, PT, P3 ;  /* 0x000000ff0500720c */ /* 0x000fe40003f66130 */
[C---:B------:R-:W-:Y:S02]  /*04b0*/  IADD3 R38, P6, R34.reuse, c[0x0][0x190], RZ ;  /* 0x0000640022267a10 */ /* 0x040fe40007fde0ff */
[C---:B------:R-:W-:Y:S02]  /*04c0*/  IADD3 R40, P5, R34.reuse, c[0x0][0x170], RZ ;  /* 0x00005c0022287a10 */ /* 0x040fe40007fbe0ff */
[C---:B------:R-:W-:Y:S01]  /*04d0*/  IADD3.X R39, R35.reuse, c[0x0][0x194], RZ, P6, !PT ;  /* 0x0000650023277a10 */ /* 0x040fe200037fe4ff */
[----:B------:R-:W-:Y:S01]  /*04e0*/  CS2R R46, SRZ ;  /* 0x00000000002e7805 */ /* 0x000fe2000001ff00 */
[----:B------:R-:W-:Y:S01]  /*04f0*/  IADD3.X R41, R35, c[0x0][0x174], RZ, P5, !PT ;  /* 0x00005d0023297a10 */ /* 0x000fe20002ffe4ff */
[----:B------:R-:W-:Y:S01]  /*0500*/  IMAD.MOV.U32 R44, RZ, RZ, RZ ;  /* 0x000000ffff2c7224 */ /* 0x000fe200078e00ff */
[----:B--2---:R0:W-:Y:S04]  /*0510*/  STS.64 [R28], R32 ;  /* 0x000000201c007388 */ /* 0x0041e80000000a00 */
[----:B------:R-:W-:Y:S06]  /*0520*/  BAR.SYNC.DEFER_BLOCKING 0x0 ;  /* 0x0000000000007b1d */ /* 0x000fec0000010000 */
[----:B------:R1:W2:Y:S01]  /*0530*/  @P2 LDG.E.EF.128 R16, [R30.64] ;  /* 0x000000041e102981 */ /* 0x0002a2000c0e1d00 */
[----:B0-----:R-:W-:-:S03]  /*0540*/  IADD3 R32, P6, R34, c[0x0][0x198], RZ ;  /* 0x0000660022207a10 */ /* 0x001fc60007fde0ff */
[----:B------:R0:W3:Y:S01]  /*0550*/  @!P3 LDG.E.EL R47, [R40.64+0x3000] ;  /* 0x00300004282fb981 */ /* 0x0000e2000c2e1900 */
[----:B------:R-:W-:Y:S02]  /*0560*/  IADD3.X R33, R35, c[0x0][0x19c], RZ, P6, !PT ;  /* 0x0000670023217a10 */ /* 0x000fe400037fe4ff */
[C---:B------:R-:W-:Y:S01]  /*0570*/  LEA R34, P5, R42.reuse, c[0x0][0x168], 0x2 ;  /* 0x00005a002a227a11 */ /* 0x040fe200078a10ff */
[----:B------:R4:W5:Y:S01]  /*0580*/  @!P3 LDG.E.EL R44, [R38.64] ;  /* 0x00000004262cb981 */ /* 0x000962000c2e1900 */
[----:B-1----:R-:W-:Y:S02]  /*0590*/  CS2R R30, SRZ ;  /* 0x00000000001e7805 */ /* 0x002fe4000001ff00 */
[----:B------:R-:W-:Y:S01]  /*05a0*/  LEA.HI.X R35, R42, c[0x0][0x16c], R5, 0x2, P5 ;  /* 0x00005b002a237a11 */ /* 0x000fe200028f1405 */
[----:B------:R-:W5:Y:S04]  /*05b0*/  @!P3 LDG.E.EL R46, [R32.64] ;  /* 0x00000004202eb981 */ /* 0x000f68000c2e1900 */
[----:B------:R-:W5:Y:S04]  /*05c0*/  @!P3 LDG.E.EL.64 R30, [R34.64+0x6000] ;  /* 0x00600004221eb981 */ /* 0x000f68000c2e1b00 */
[----:B----4-:R-:W-:Y:S01]  /*05d0*/  LDS R38, [R26+0x1008] ;  /* 0x001008001a267984 */ /* 0x010fe20000000800 */
[----:B--2---:R-:W-:-:S02]  /*05e0*/  I2FP.F32.S32 R39, R18 ;  /* 0x0000001200277245 */ /* 0x004fc40000201400 */
[----:B0-----:R-:W-:Y:S02]  /*05f0*/  I2FP.F32.S32 R41, R16 ;  /* 0x0000001000297245 */ /* 0x001fe40000201400 */
[----:B------:R-:W-:Y:S01]  /*0600*/  I2FP.F32.S32 R17, R17 ;  /* 0x0000001100117245 */ /* 0x000fe20000201400 */
[C---:B------:R-:W-:Y:S01]  /*0610*/  FMUL R18, R20.reuse, R39 ;  /* 0x0000002714127220 */ /* 0x040fe20000400000 */
[----:B------:R-:W-:Y:S01]  /*0620*/  I2FP.F32.S32 R19, R19 ;  /* 0x0000001300137245 */ /* 0x000fe20000201400 */
[----:B------:R-:W0:Y:S01]  /*0630*/  LDS R39, [R26] ;  /* 0x000000001a277984 */ /* 0x000e220000000800 */
[C---:B------:R-:W-:Y:S01]  /*0640*/  FMUL R16, R20.reuse, R41 ;  /* 0x0000002914107220 */ /* 0x040fe20000400000 */
[C---:B------:R-:W-:Y:S01]  /*0650*/  FMUL R17, R20.reuse, R17 ;  /* 0x0000001114117220 */ /* 0x040fe20000400000 */
[C---:B---3--:R-:W-:Y:S01]  /*0660*/  PRMT R40, R47.reuse, 0x7632, R40 ;  /* 0x000076322f287816 */ /* 0x048fe20000000028 */
[----:B------:R-:W-:Y:S01]  /*0670*/  FMUL R19, R20, R19 ;  /* 0x0000001314137220 */ /* 0x000fe20000400000 */
[----:B------:R-:W-:Y:S01]  /*0680*/  BAR.SYNC.DEFER_BLOCKING 0x0 ;  /* 0x0000000000007b1d */ /* 0x000fe20000010000 */
[----:B------:R-:W-:Y:S01]  /*0690*/  IMAD.U32 R49, R47, 0x10000, RZ ;  /* 0x000100002f317824 */ /* 0x000fe200078e00ff */
[----:B-----5:R-:W-:Y:S01]  /*06a0*/  PRMT R41, R44, 0x7632, R41 ;  /* 0x000076322c297816 */ /* 0x020fe20000000029 */
[----:B------:R-:W-:Y:S01]  /*06b0*/  IMAD.U32 R40, R40, 0x10000, RZ ;  /* 0x0001000028287824 */ /* 0x000fe200078e00ff */
[----:B------:R-:W-:Y:S01]  /*06c0*/  PRMT R47, R46, 0x7632, R47 ;  /* 0x000076322e2f7816 */ /* 0x000fe2000000002f */
[----:B------:R-:W-:Y:S01]  /*06d0*/  FADD R49, R49, R30 ;  /* 0x0000001e31317221 */ /* 0x000fe20000000000 */
[----:B------:R-:W-:Y:S01]  /*06e0*/  IMAD.U32 R44, R44, 0x10000, RZ ;  /* 0x000100002c2c7824 */ /* 0x000fe200078e00ff */
[----:B------:R-:W-:Y:S01]  /*06f0*/  FADD R30, R40, R31 ;  /* 0x0000001f281e7221 */ /* 0x000fe20000000000 */
[----:B------:R-:W-:-:S02]  /*0700*/  IMAD.U32 R41, R41, 0x10000, RZ ;  /* 0x0001000029297824 */ /* 0x000fc400078e00ff */
[----:B------:R-:W-:Y:S01]  /*0710*/  IMAD.U32 R31, R46, 0x10000, RZ ;  /* 0x000100002e1f7824 */ /* 0x000fe200078e00ff */
[----:B------:R1:W-:Y:S04]  /*0720*/  STS.128 [R9], R16 ;  /* 0x0000001009007388 */ /* 0x0003e80000000c00 */
[----:B------:R-:W-:Y:S01]  /*0730*/  BAR.SYNC.DEFER_BLOCKING 0x0 ;  /* 0x0000000000007b1d */ /* 0x000fe20000010000 */
[----:B-1----:R-:W-:Y:S01]  /*0740*/  IMAD.U32 R18, R47, 0x10000, RZ ;  /* 0x000100002f127824 */ /* 0x002fe200078e00ff */
[----:B0-----:R-:W-:Y:S01]  /*0750*/  PRMT R16, R39, 0x7632, R16 ;  /* 0x0000763227107816 */ /* 0x001fe20000000010 */
[----:B------:R-:W-:-:S04]  /*0760*/  IMAD.MOV.U32 R47, RZ, RZ, RZ ;  /* 0x000000ffff2f7224 */ /* 0x000fc800078e00ff */
[----:B------:R-:W-:Y:S02]  /*0770*/  IMAD.U32 R17, R16, 0x10000, RZ ;  /* 0x0001000010117824 */ /* 0x000fe400078e00ff */
[----:B------:R-:W-:Y:S01]  /*0780*/  IMAD.U32 R16, R39, 0x10000, RZ ;  /* 0x0001000027107824 */ /* 0x000fe200078e00ff */
[----:B------:R-:W0:Y:S04]  /*0790*/  LDS.64 R32, [R36] ;  /* 0x0000000024207984 */ /* 0x000e280000000a00 */
[----:B------:R-:W1:Y:S01]  /*07a0*/  LDS.64 R34, [R36+0x2010] ;  /* 0x0020100024227984 */ /* 0x000e620000000a00 */
[C-C-:B0-----:R-:W-:Y:S01]  /*07b0*/  FFMA R33, R41.reuse, R33, R18.reuse ;  /* 0x0000002129217223 */ /* 0x141fe20000000012 */
[--C-:B------:R-:W-:Y:S01]  /*07c0*/  FFMA R32, R44, R32, R31.reuse ;  /* 0x000000202c207223 */ /* 0x100fe2000000001f */
[--C-:B-1----:R-:W-:Y:S01]  /*07d0*/  FFMA R40, R41, R35, R18.reuse ;  /* 0x0000002329287223 */ /* 0x102fe20000000012 */
[----:B------:R-:W-:Y:S01]  /*07e0*/  PRMT R18, R38, 0x7632, R18 ;  /* 0x0000763226127816 */ /* 0x000fe20000000012 */
[----:B------:R-:W-:Y:S01]  /*07f0*/  FFMA R31, R44, R34, R31 ;  /* 0x000000222c1f7223 */ /* 0x000fe2000000001f */
[----:B------:R-:W-:Y:S01]  /*0800*/  FFMA R17, R30, R33, R17 ;  /* 0x000000211e117223 */ /* 0x000fe20000000011 */
[----:B------:R-:W-:Y:S01]  /*0810*/  FFMA R16, R49, R32, R16 ;  /* 0x0000002031107223 */ /* 0x000fe20000000010 */
[----:B------:R-:W-:-:S02]  /*0820*/  IMAD.MOV.U32 R34, RZ, RZ, RZ ;  /* 0x000000ffff227224 */ /* 0x000fc400078e00ff */
[----:B------:R-:W-:Y:S02]  /*0830*/  IMAD.U32 R19, R18, 0x10000, RZ ;  /* 0x0001000012137824 */ /* 0x000fe400078e00ff */
[----:B------:R-:W-:Y:S01]  /*0840*/  IMAD.U32 R18, R38, 0x10000, RZ ;  /* 0x0001000026127824 */ /* 0x000fe200078e00ff */
[----:B------:R-:W-:Y:S01]  /*0850*/  F2FP.BF16.PACK_AB R35, R17, R16 ;  /* 0x000000101123723e */ /* 0x000fe200000010ff */
[----:B------:R-:W-:Y:S01]  /*0860*/  FFMA R19, R30, R40, R19 ;  /* 0x000000281e137223 */ /* 0x000fe20000000013 */
[----:B------:R-:W-:Y:S01]  /*0870*/  IMAD.MOV.U32 R30, RZ, RZ, 0x3f800000 ;  /* 0x3f800000ff1e7424 */ /* 0x000fe200078e00ff */
[----:B------:R-:W-:Y:S01]  /*0880*/  FFMA R18, R49, R31, R18 ;  /* 0x0000001f31127223 */ /* 0x000fe20000000012 */
[----:B------:R-:W-:Y:S02]  /*0890*/  IMAD.MOV.U32 R41, RZ, RZ, RZ ;  /* 0x000000ffff297224 */ /* 0x000fe400078e00ff */
[----:B------:R-:W-:Y:S02]  /*08a0*/  IMAD.MOV.U32 R38, RZ, RZ, RZ ;  /* 0x000000ffff267224 */ /* 0x000fe400078e00ff */
[----:B------:R-:W-:Y:S01]  /*08b0*/  IMAD.MOV.U32 R31, RZ, RZ, 0x3f800000 ;  /* 0x3f800000ff1f7424 */ /* 0x000fe200078e00ff */
[----:B------:R-:W-:Y:S01]  /*08c0*/  F2FP.BF16.PACK_AB R39, R19, R18 ;  /* 0x000000121327723e */ /* 0x000fe200000010ff */
[----:B------:R-:W-:-:S02]  /*08d0*/  IMAD.MOV.U32 R32, RZ, RZ, 0x3f800000 ;  /* 0x3f800000ff207424 */ /* 0x000fc400078e00ff */
[----:B------:R-:W-:Y:S02]  /*08e0*/  IMAD.MOV.U32 R33, RZ, RZ, 0x3f800000 ;  /* 0x3f800000ff217424 */ /* 0x000fe400078e00ff */
[----:B------:R-:W-:Y:S02]  /*08f0*/  IMAD.MOV.U32 R44, RZ, RZ, R16 ;  /* 0x000000ffff2c7224 */ /* 0x000fe400078e0010 */
[----:B------:R-:W-:Y:S02]  /*0900*/  IMAD.MOV.U32 R49, RZ, RZ, R17 ;  /* 0x000000ffff317224 */ /* 0x000fe400078e0011 */
[----:B------:R-:W-:Y:S02]  /*0910*/  IMAD.MOV.U32 R48, RZ, RZ, R18 ;  /* 0x000000ffff307224 */ /* 0x000fe400078e0012 */
[----:B------:R-:W-:Y:S01]  /*0920*/  IMAD.MOV.U32 R40, RZ, RZ, R19 ;  /* 0x000000ffff287224 */ /* 0x000fe200078e0013 */
[----:B------:R-:W-:Y:S05]  /*0930*/  @P0 BRA `(.L_x_0) ;  /* 0x0000038000000947 */ /* 0x000fea0003800000 */
[----:B------:R-:W-:Y:S01]  /*0940*/  FADD R30, R13, 1 ;  /* 0x3f8000000d1e7421 */ /* 0x000fe20000000000 */
[----:B------:R-:W-:Y:S01]  /*0950*/  FADD R34, R16, -R43 ;  /* 0x8000002b10227221 */ /* 0x000fe20000000000 */
[----:B------:R-:W-:Y:S01]  /*0960*/  FADD R31, R6, 1 ;  /* 0x3f800000061f7421 */ /* 0x000fe20000000000 */
[----:B------:R-:W-:Y:S01]  /*0970*/  FADD R41, R17, -R14 ;  /* 0x8000000e11297221 */ /* 0x000fe20000000000 */
[----:B------:R-:W-:Y:S01]  /*0980*/  FMUL R33, R30, 0.25 ;  /* 0x3e8000001e217820 */ /* 0x000fe20000400000 */
[----:B------:R-:W-:Y:S01]  /*0990*/  FMUL R47, R34, 0.25 ;  /* 0x3e800000222f7820 */ /* 0x000fe20000400000 */
[----:B------:R-:W-:Y:S01]  /*09a0*/  FADD R32, R7, 1 ;  /* 0x3f80000007207421 */ /* 0x000fe20000000000 */
[----:B------:R-:W-:Y:S01]  /*09b0*/  FSETP.GT.AND P5, PT, |R30|, 8.50705917302346158658e+37, PT ;  /* 0x7e8000001e00780b */ /* 0x000fe20003fa4200 */
[----:B------:R-:W-:Y:S01]  /*09c0*/  FMUL R40, R31, 0.25 ;  /* 0x3e8000001f287820 */ /* 0x000fe20000400000 */
[----:B------:R-:W-:Y:S01]  /*09d0*/  FMUL R50, R41, 0.25 ;  /* 0x3e80000029327820 */ /* 0x000fe20000400000 */
[----:B------:R-:W-:Y:S01]  /*09e0*/  FADD R38, R18, -R21 ;  /* 0x8000001512267221 */ /* 0x000fe20000000000 */
[----:B------:R-:W-:Y:S01]  /*09f0*/  FSETP.GT.AND P6, PT, |R31|, 8.50705917302346158658e+37, PT ;  /* 0x7e8000001f00780b */ /* 0x000fe20003fc4200 */
[----:B------:R-:W-:Y:S01]  /*0a00*/  FMUL R51, R32, 0.25 ;  /* 0x3e80000020337820 */ /* 0x000fe20000400000 */
[----:B------:R-:W-:Y:S01]  /*0a10*/  FSEL R46, R33, R30, P5 ;  /* 0x0000001e212e7208 */ /* 0x000fe20002800000 */
[----:B------:R-:W-:Y:S01]  /*0a20*/  FMUL R53, R38, 0.25 ;  /* 0x3e80000026357820 */ /* 0x000fe20000400000 */
[----:B------:R-:W-:Y:S01]  /*0a30*/  FSEL R44, R47, R34, P5 ;  /* 0x000000222f2c7208 */ /* 0x000fe20002800000 */
[----:B------:R-:W-:Y:S01]  /*0a40*/  FADD R33, R8, 1 ;  /* 0x3f80000008217421 */ /* 0x000fe20000000000 */
[----:B------:R-:W-:Y:S01]  /*0a50*/  FSETP.GEU.AND P5, PT, |R32|, 1.175494350822287508e-38, PT ;  /* 0x008000002000780b */ /* 0x000fe20003fae200 */
[----:B------:R-:W-:Y:S01]  /*0a60*/  FADD R47, R19, -R24 ;  /* 0x80000018132f7221 */ /* 0x000fe20000000000 */
[----:B------:R-:W-:Y:S01]  /*0a70*/  FSEL R48, R40, R31, P6 ;  /* 0x0000001f28307208 */ /* 0x000fe20003000000 */
[----:B------:R-:W-:Y:S01]  /*0a80*/  FMUL R40, R33, 0.25 ;  /* 0x3e80000021287820 */ /* 0x000fe20000400000 */
[----:B------:R-:W-:Y:S01]  /*0a90*/  FSEL R49, R50, R41, P6 ;  /* 0x0000002932317208 */ /* 0x000fe20003000000 */
[----:B------:R-:W-:Y:S01]  /*0aa0*/  FMUL R54, R47, 0.25 ;  /* 0x3e8000002f367820 */ /* 0x000fe20000400000 */
[----:B------:R-:W-:-:S02]  /*0ab0*/  FSETP.GT.AND P6, PT, |R32|, 8.50705917302346158658e+37, PT ;  /* 0x7e8000002000780b */ /* 0x000fc40003fc4200 */
[----:B------:R-:W-:Y:S02]  /*0ac0*/  FSETP.GEU.AND P3, PT, |R31|, 1.175494350822287508e-38, PT ;  /* 0x008000001f00780b */ /* 0x000fe40003f6e200 */
[----:B------:R-:W-:Y:S02]  /*0ad0*/  FSEL R50, R51, R32, P6 ;  /* 0x0000002033327208 */ /* 0x000fe40003000000 */
[----:B------:R-:W-:Y:S02]  /*0ae0*/  FSEL R53, R53, R38, P6 ;  /* 0x0000002635357208 */ /* 0x000fe40003000000 */
[----:B------:R-:W-:Y:S01]  /*0af0*/  FSETP.GT.AND P6, PT, |R33|, 8.50705917302346158658e+37, PT ;  /* 0x7e8000002100780b */ /* 0x000fe20003fc4200 */
[----:B------:R-:W-:Y:S02]  /*0b00*/  @!P5 FMUL R50, R50, 16777216 ;  /* 0x4b8000003232d820 */ /* 0x000fe40000400000 */
[----:B------:R-:W-:Y:S01]  /*0b10*/  @!P5 FMUL R53, R53, 16777216 ;  /* 0x4b8000003535d820 */ /* 0x000fe20000400000 */
[----:B------:R-:W-:-:S02]  /*0b20*/  FSEL R52, R40, R33, P6 ;  /* 0x0000002128347208 */ /* 0x000fc40003000000 */
[----:B------:R-:W-:Y:S01]  /*0b30*/  FSEL R40, R54, R47, P6 ;  /* 0x0000002f36287208 */ /* 0x000fe20003000000 */
[----:B------:R-:W-:Y:S01]  /*0b40*/  @!P3 FMUL R48, R48, 16777216 ;  /* 0x4b8000003030b820 */ /* 0x000fe20000400000 */
[----:B------:R-:W-:Y:S01]  /*0b50*/  FSETP.GEU.AND P6, PT, |R30|, 1.175494350822287508e-38, PT ;  /* 0x008000001e00780b */ /* 0x000fe20003fce200 */
[----:B------:R-:W0:Y:S01]  /*0b60*/  MUFU.RCP R50, R50 ;  /* 0x0000003200327308 */ /* 0x000e220000001000 */
[----:B------:R-:W-:Y:S01]  /*0b70*/  FSETP.GEU.AND P5, PT, |R33|, 1.175494350822287508e-38, PT ;  /* 0x008000002100780b */ /* 0x000fe20003fae200 */
[----:B------:R-:W-:-:S06]  /*0b80*/  @!P3 FMUL R49, R49, 16777216 ;  /* 0x4b8000003131b820 */ /* 0x000fcc0000400000 */
[----:B------:R0:W1:Y:S04]  /*0b90*/  MUFU.RCP R51, R48 ;  /* 0x0000003000337308 */ /* 0x0000680000001000 */
[----:B------:R-:W-:Y:S01]  /*0ba0*/  @!P6 FMUL R46, R46, 16777216 ;  /* 0x4b8000002e2ee820 */ /* 0x000fe20000400000 */
[----:B------:R-:W-:Y:S01]  /*0bb0*/  @!P6 FMUL R44, R44, 16777216 ;  /* 0x4b8000002c2ce820 */ /* 0x000fe20000400000 */
[----:B------:R-:W-:Y:S01]  /*0bc0*/  @!P5 FMUL R52, R52, 16777216 ;  /* 0x4b8000003434d820 */ /* 0x000fe20000400000 */
[----:B------:R-:W-:Y:S01]  /*0bd0*/  @!P5 FMUL R40, R40, 16777216 ;  /* 0x4b8000002828d820 */ /* 0x000fe20000400000 */
[----:B0-----:R-:W-:Y:S02]  /*0be0*/  FFMA R48, R50, R53, R21 ;  /* 0x0000003532307223 */ /* 0x001fe40000000015 */
[----:B------:R-:W0:Y:S02]  /*0bf0*/  MUFU.RCP R55, R52 ;  /* 0x0000003400377308 */ /* 0x000e240000001000 */
[----:B------:R-:W-:Y:S01]  /*0c00*/  FADD R18, R18, -R48 ;  /* 0x8000003012127221 */ /* 0x000fe20000000000 */
[----:B-1----:R-:W-:-:S03]  /*0c10*/  FFMA R49, R51, R49, R14 ;  /* 0x0000003133317223 */ /* 0x002fc6000000000e */
[----:B------:R-:W-:Y:S02]  /*0c20*/  FFMA R38, R38, R18, R11 ;  /* 0x0000001226267223 */ /* 0x000fe4000000000b */
[----:B------:R-:W1:Y:S01]  /*0c30*/  MUFU.RCP R46, R46 ;  /* 0x0000002e002e7308 */ /* 0x000e620000001000 */
[----:B------:R-:W-:-:S04]  /*0c40*/  FADD R17, R17, -R49 ;  /* 0x8000003111117221 */ /* 0x000fc80000000000 */
[----:B------:R-:W-:Y:S01]  /*0c50*/  FFMA R41, R41, R17, R10 ;  /* 0x0000001129297223 */ /* 0x000fe2000000000a */
[----:B0-----:R-:W-:-:S04]  /*0c60*/  FFMA R40, R55, R40, R24 ;  /* 0x0000002837287223 */ /* 0x001fc80000000018 */
[----:B------:R-:W-:Y:S01]  /*0c70*/  FADD R19, R19, -R40 ;  /* 0x8000002813137221 */ /* 0x000fe20000000000 */
[----:B-1----:R-:W-:-:S03]  /*0c80*/  FFMA R44, R46, R44, R43 ;  /* 0x0000002c2e2c7223 */ /* 0x002fc6000000002b */
[----:B------:R-:W-:Y:S01]  /*0c90*/  FFMA R47, R47, R19, R12 ;  /* 0x000000132f2f7223 */ /* 0x000fe2000000000c */
[----:B------:R-:W-:-:S04]  /*0ca0*/  FADD R16, R16, -R44 ;  /* 0x8000002c10107221 */ /* 0x000fc80000000000 */
[----:B------:R-:W-:Y:S01]  /*0cb0*/  FFMA R34, R34, R16, R27 ;  /* 0x0000001022227223 */ /* 0x000fe2000000001b */
.L_x_0:
[----:B------:R-:W-:Y:S01]  /*0cc0*/  BAR.SYNC.DEFER_BLOCKING 0x0 ;  /* 0x0000000000007b1d */ /* 0x000fe20000010000 */
[----:B------:R-:W-:Y:S02]  /*0cd0*/  SHF.R.S32.HI R46, RZ, 0x1f, R45 ;  /* 0x0000001fff2e7819 */ /* 0x000fe4000001142d */
[C---:B------:R-:W-:Y:S02]  /*0ce0*/  LEA R18, P5, R45.reuse, c[0x0][0x1a0], 0x1 ;  /* 0x000068002d127a11 */ /* 0x040fe400078a08ff */
[----:B------:R-:W-:Y:S01]  /*0cf0*/  ISETP.LT.U32.AND P3, PT, R42, 0xc00, PT ;  /* 0x00000c002a00780c */ /* 0x000fe20003f61070 */
[----:B------:R-:W-:Y:S01]  /*0d00*/  IMAD.MOV.U32 R42, RZ, RZ, 0x800 ;  /* 0x00000800ff2a7424 */ /* 0x000fe200078e00ff */
[----:B------:R-:W-:Y:S02]  /*0d10*/  LEA.HI.X R19, R45, c[0x0][0x1a4], R46, 0x1, P5 ;  /* 0x000069002d137a11 */ /* 0x000fe400028f0c2e */
[----:B------:R-:W-:-:S04]  /*0d20*/  ISETP.LT.U32.AND.EX P3, PT, R5, RZ, !P4, P3 ;  /* 0x000000ff0500720c */ /* 0x000fc80006761130 */
[----:B------:R-:W-:Y:S02]  /*0d30*/  FSEL R43, R44, R43, P3 ;  /* 0x0000002b2c2b7208 */ /* 0x000fe40001800000 */
[----:B------:R-:W-:Y:S02]  /*0d40*/  FSEL R14, R49, R14, P3 ;  /* 0x0000000e310e7208 */ /* 0x000fe40001800000 */
[----:B------:R-:W-:Y:S02]  /*0d50*/  FSEL R21, R48, R21, P3 ;  /* 0x0000001530157208 */ /* 0x000fe40001800000 */
[----:B------:R-:W-:Y:S02]  /*0d60*/  FSEL R24, R40, R24, P3 ;  /* 0x0000001828187208 */ /* 0x000fe40001800000 */
[----:B------:R-:W-:Y:S02]  /*0d70*/  FSEL R27, R34, R27, P3 ;  /* 0x0000001b221b7208 */ /* 0x000fe40001800000 */
[----:B------:R-:W-:Y:S01]  /*0d80*/  FSEL R10, R41, R10, P3 ;  /* 0x0000000a290a7208 */ /* 0x000fe20001800000 */
[----:B------:R-:W-:Y:S01]  /*0d90*/  STS [R26], R35 ;  /* 0x000000231a007388 */ /* 0x000fe20000000800 */
[----:B------:R-:W-:-:S02]  /*0da0*/  FSEL R11, R38, R11, P3 ;  /* 0x0000000b260b7208 */ /* 0x000fc40001800000 */
[----:B------:R-:W-:Y:S01]  /*0db0*/  FSEL R12, R47, R12, P3 ;  /* 0x0000000c2f0c7208 */ /* 0x000fe20001800000 */
[----:B------:R-:W-:Y:S01]  /*0dc0*/  STS [R26+0x1008], R39 ;  /* 0x001008271a007388 */ /* 0x000fe20000000800 */
[----:B------:R-:W-:Y:S02]  /*0dd0*/  FSEL R13, R30, R13, P3 ;  /* 0x0000000d1e0d7208 */ /* 0x000fe40001800000 */
[----:B------:R-:W-:Y:S01]  /*0de0*/  FSEL R6, R31, R6, P3 ;  /* 0x000000061f067208 */ /* 0x000fe20001800000 */
[----:B------:R-:W-:Y:S01]  /*0df0*/  BAR.SYNC.DEFER_BLOCKING 0x0 ;  /* 0x0000000000007b1d */ /* 0x000fe20000010000 */
[----:B------:R-:W-:Y:S02]  /*0e00*/  FSEL R7, R32, R7, P3 ;  /* 0x0000000720077208 */ /* 0x000fe40001800000 */
[----:B------:R-:W-:-:S03]  /*0e10*/  FSEL R8, R33, R8, P3 ;  /* 0x0000000821087208 */ /* 0x000fc60001800000 */
[----:B------:R-:W0:Y:S04]  /*0e20*/  LDS.64 R16, [R28] ;  /* 0x000000001c107984 */ /* 0x000e280000000a00 */
[----:B0-----:R0:W-:Y:S01]  /*0e30*/  @P2 STG.E.64 [R18.64], R16 ;  /* 0x0000001012002986 */ /* 0x0011e2000c101b04 */
[----:B------:R-:W-:Y:S02]  /*0e40*/  PLOP3.LUT P2, PT, P0, PT, PT, 0x80, 0x0 ;  /* 0x000000000000781c */ /* 0x000fe4000074f070 */
[----:B------:R-:W-:-:S11]  /*0e50*/  PLOP3.LUT P0, PT, PT, PT, PT, 0x8, 0x0 ;  /* 0x000000000000781c */ /* 0x000fd60003f0e170 */
[----:B0-----:R-:W-:Y:S05]  /*0e60*/  @P2 BRA `(.L_x_1) ;  /* 0xfffff52000002947 */ /* 0x001fea000383ffff */
[----:B------:R-:W-:Y:S01]  /*0e70*/  FADD R15, R13, R6 ;  /* 0x000000060d0f7221 */ /* 0x000fe20000000000 */
[----:B------:R-:W-:Y:S01]  /*0e80*/  FADD R9, R7, R8 ;  /* 0x0000000807097221 */ /* 0x000fe20000000000 */
[----:B------:R-:W-:Y:S01]  /*0e90*/  FMUL R17, R6, 0.25 ;  /* 0x3e80000006117820 */ /* 0x000fe20000400000 */
[----:B------:R-:W-:Y:S01]  /*0ea0*/  FADD R30, R11, R12 ;  /* 0x0000000c0b1e7221 */ /* 0x000fe20000000000 */
[C---:B------:R-:W-:Y:S01]  /*0eb0*/  FMUL R18, R15.reuse, 0.25 ;  /* 0x3e8000000f127820 */ /* 0x040fe20000400000 */
[C---:B------:R-:W-:Y:S01]  /*0ec0*/  FSETP.GEU.AND P5, PT, |R15|.reuse, 1.175494350822287508e-38, PT ;  /* 0x008000000f00780b */ /* 0x040fe20003fae200 */
[----:B------:R-:W0:Y:S01]  /*0ed0*/  SHFL.BFLY PT, R16, R15, 0x10, 0x1f ;  /* 0x0e001f000f107f89 */ /* 0x000e2200000e0000 */
[----:B------:R-:W-:Y:S01]  /*0ee0*/  FSETP.GT.AND P0, PT, |R15|, 8.50705917302346158658e+37, PT ;  /* 0x7e8000000f00780b */ /* 0x000fe20003f04200 */
[C---:B------:R-:W-:Y:S01]  /*0ef0*/  FMUL R20, R9.reuse, 0.25 ;  /* 0x3e80000009147820 */ /* 0x040fe20000400000 */
[----:B------:R-:W-:Y:S01]  /*0f00*/  FSETP.GEU.AND P2, PT, |R9|, 1.175494350822287508e-38, PT ;  /* 0x008000000900780b */ /* 0x000fe20003f4e200 */
[----:B------:R-:W-:Y:S01]  /*0f10*/  FADD R27, R27, R10 ;  /* 0x0000000a1b1b7221 */ /* 0x000fe20000000000 */
[----:B------:R-:W-:Y:S01]  /*0f20*/  FSEL R18, R18, R15, P0 ;  /* 0x0000000f12127208 */ /* 0x000fe20000000000 */
[----:B------:R-:W-:Y:S01]  /*0f30*/  FMUL R11, R8, 0.25 ;  /* 0x3e800000080b7820 */ /* 0x000fe20000400000 */
[----:B------:R-:W-:Y:S01]  /*0f40*/  FSETP.GT.AND P3, PT, |R9|, 8.50705917302346158658e+37, PT ;  /* 0x7e8000000900780b */ /* 0x000fe20003f64200 */
[----:B------:R-:W1:Y:S01]  /*0f50*/  SHFL.BFLY PT, R12, R9, 0x10, 0x1f ;  /* 0x0e001f00090c7f89 */ /* 0x000e6200000e0000 */
[----:B------:R-:W-:Y:S01]  /*0f60*/  FSEL R17, R17, R6, P0 ;  /* 0x0000000611117208 */ /* 0x000fe20000000000 */
[----:B------:R-:W-:Y:S01]  /*0f70*/  FADD R14, -R43, R14 ;  /* 0x0000000e2b0e7221 */ /* 0x000fe20000000100 */
[----:B------:R-:W-:Y:S01]  /*0f80*/  FSEL R19, R20, R9, P3 ;  /* 0x0000000914137208 */ /* 0x000fe20001800000 */
[----:B------:R-:W-:Y:S01]  /*0f90*/  @!P5 FMUL R18, R18, 16777216 ;  /* 0x4b8000001212d820 */ /* 0x000fe20000400000 */
[----:B------:R-:W-:Y:S01]  /*0fa0*/  FSEL R28, R11, R8, P3 ;  /* 0x000000080b1c7208 */ /* 0x000fe20001800000 */
[----:B------:R-:W-:Y:S01]  /*0fb0*/  @!P5 FMUL R17, R17, 16777216 ;  /* 0x4b8000001111d820 */ /* 0x000fe20000400000 */
[----:B------:R-:W-:Y:S01]  /*0fc0*/  FSETP.NEU.AND P3, PT, R15, RZ, PT ;  /* 0x000000ff0f00720b */ /* 0x000fe20003f6d000 */
[----:B------:R-:W-:Y:S01]  /*0fd0*/  @!P2 FMUL R19, R19, 16777216 ;  /* 0x4b8000001313a820 */ /* 0x000fe20000400000 */
[----:B------:R-:W-:Y:S01]  /*0fe0*/  FMUL R20, R14, R14 ;  /* 0x0000000e0e147220 */ /* 0x000fe20000400000 */
[----:B------:R-:W2:Y:S01]  /*0ff0*/  MUFU.RCP R18, R18 ;  /* 0x0000001200127308 */ /* 0x000ea20000001000 */
[----:B------:R-:W-:Y:S01]  /*1000*/  FADD R24, -R21, R24 ;  /* 0x0000001815187221 */ /* 0x000fe20000000100 */
[----:B------:R-:W-:Y:S01]  /*1010*/  @!P2 FMUL R28, R28, 16777216 ;  /* 0x4b8000001c1ca820 */ /* 0x000fe20000400000 */
[----:B------:R-:W-:Y:S01]  /*1020*/  FMUL R20, R13, R20 ;  /* 0x000000140d147220 */ /* 0x000fe20000400000 */
[----:B------:R-:W-:Y:S01]  /*1030*/  BAR.SYNC.DEFER_BLOCKING 0x0 ;  /* 0x0000000000007b1d */ /* 0x000fe20000010000 */
[----:B0-----:R-:W-:-:S05]  /*1040*/  FADD R10, R15, R16 ;  /* 0x000000100f0a7221 */ /* 0x001fca0000000000 */
[----:B------:R-:W0:Y:S01]  /*1050*/  MUFU.RCP R19, R19 ;  /* 0x0000001300137308 */ /* 0x000e220000001000 */
[----:B------:R-:W3:Y:S01]  /*1060*/  SHFL.BFLY PT, R11, R10, 0x8, 0x1f ;  /* 0x0d001f000a0b7f89 */ /* 0x000ee200000e0000 */
[C---:B------:R-:W-:Y:S02]  /*1070*/  FSETP.GEU.AND P0, PT, |R10|.reuse, 1.175494350822287508e-38, PT ;  /* 0x008000000a00780b */ /* 0x040fe40003f0e200 */
[----:B------:R-:W-:Y:S01]  /*1080*/  FSETP.GT.AND P5, PT, |R10|, 8.50705917302346158658e+37, PT ;  /* 0x7e8000000a00780b */ /* 0x000fe20003fa4200 */
[----:B-1----:R-:W-:Y:S01]  /*1090*/  FADD R13, R9, R12 ;  /* 0x0000000c090d7221 */ /* 0x002fe20000000000 */
[----:B--2---:R-:W-:Y:S01]  /*10a0*/  FMUL R18, R18, R17 ;  /* 0x0000001112127220 */ /* 0x004fe20000400000 */
[C---:B------:R-:W-:Y:S01]  /*10b0*/  FMUL R17, R10.reuse, 0.25 ;  /* 0x3e8000000a117820 */ /* 0x040fe20000400000 */
[----:B------:R-:W-:Y:S01]  /*10c0*/  FSETP.NEU.AND P6, PT, R10, RZ, PT ;  /* 0x000000ff0a00720b */ /* 0x000fe20003fcd000 */
[C---:B------:R-:W-:Y:S01]  /*10d0*/  FMUL R32, R13.reuse, 0.25 ;  /* 0x3e8000000d207820 */ /* 0x040fe20000400000 */
[----:B------:R-:W-:-:S02]  /*10e0*/  FSETP.GEU.AND P2, PT, |R13|, 1.175494350822287508e-38, PT ;  /* 0x008000000d00780b */ /* 0x000fc40003f4e200 */
[----:B------:R-:W-:Y:S02]  /*10f0*/  FSEL R18, R18, RZ, P3 ;  /* 0x000000ff12127208 */ /* 0x000fe40001800000 */
[----:B------:R-:W-:Y:S01]  /*1100*/  FSEL R31, R17, R10, P5 ;  /* 0x0000000a111f7208 */ /* 0x000fe20002800000 */
[----:B0-----:R-:W-:Y:S02]  /*1110*/  FMUL R19, R19, R28 ;  /* 0x0000001c13137220 */ /* 0x001fe40000400000 */
[----:B------:R-:W-:Y:S01]  /*1120*/  FFMA R20, R18, R20, R27 ;  /* 0x0000001412147223 */ /* 0x000fe2000000001b */
[----:B------:R-:W-:Y:S01]  /*1130*/  FFMA R43, R14, R18, R43 ;  /* 0x000000120e2b7223 */ /* 0x000fe2000000002b */
[----:B------:R-:W-:Y:S01]  /*1140*/  FMUL R14, R24, R24 ;  /* 0x00000018180e7220 */ /* 0x000fe20000400000 */
[----:B------:R-:W-:Y:S01]  /*1150*/  FSETP.NEU.AND P3, PT, R9, RZ, PT ;  /* 0x000000ff0900720b */ /* 0x000fe20003f6d000 */
[----:B------:R-:W-:Y:S01]  /*1160*/  @!P0 FMUL R31, R31, 16777216 ;  /* 0x4b8000001f1f8820 */ /* 0x000fe20000400000 */
[----:B------:R-:W0:Y:S01]  /*1170*/  SHFL.BFLY PT, R27, R20, 0x10, 0x1f ;  /* 0x0e001f00141b7f89 */ /* 0x000e2200000e0000 */
[----:B------:R-:W-:Y:S01]  /*1180*/  FMUL R17, R7, R14 ;  /* 0x0000000e07117220 */ /* 0x000fe20000400000 */
[----:B------:R-:W-:Y:S01]  /*1190*/  FSEL R19, R19, RZ, P3 ;  /* 0x000000ff13137208 */ /* 0x000fe20001800000 */
[----:B---3--:R-:W-:Y:S01]  /*11a0*/  FADD R14, R10, R11 ;  /* 0x0000000b0a0e7221 */ /* 0x008fe20000000000 */
[----:B------:R-:W1:Y:S01]  /*11b0*/  SHFL.BFLY PT, R28, R43, 0x10, 0x1f ;  /* 0x0e001f002b1c7f89 */ /* 0x000e6200000e0000 */
[----:B------:R-:W-:Y:S01]  /*11c0*/  @P5 FMUL R16, R16, 0.25 ;  /* 0x3e80000010105820 */ /* 0x000fe20000400000 */
[----:B------:R-:W-:Y:S01]  /*11d0*/  FSETP.GT.AND P3, PT, |R13|, 8.50705917302346158658e+37, PT ;  /* 0x7e8000000d00780b */ /* 0x000fe20003f64200 */
[----:B------:R-:W2:Y:S01]  /*11e0*/  MUFU.RCP R31, R31 ;  /* 0x0000001f001f7308 */ /* 0x000ea20000001000 */
[----:B------:R-:W-:Y:S01]  /*11f0*/  FSETP.GEU.AND P5, PT, |R14|, 1.175494350822287508e-38, PT ;  /* 0x008000000e00780b */ /* 0x000fe20003fae200 */
[----:B------:R-:W-:Y:S01]  /*1200*/  FFMA R21, R24, R19, R21 ;  /* 0x0000001318157223 */ /* 0x000fe20000000015 */
[----:B------:R-:W3:Y:S01]  /*1210*/  SHFL.BFLY PT, R18, R13, 0x8, 0x1f ;  /* 0x0d001f000d127f89 */ /* 0x000ee200000e0000 */
[----:B------:R-:W-:Y:S01]  /*1220*/  @!P0 FMUL R16, R16, 16777216 ;  /* 0x4b80000010108820 */ /* 0x000fe20000400000 */
[----:B------:R-:W-:Y:S01]  /*1230*/  FMUL R33, R14, 0.25 ;  /* 0x3e8000000e217820 */ /* 0x000fe20000400000 */
[----:B------:R-:W-:Y:S01]  /*1240*/  FSEL R36, R32, R13, P3 ;  /* 0x0000000d20247208 */ /* 0x000fe20001800000 */
[----:B------:R-:W4:Y:S01]  /*1250*/  SHFL.BFLY PT, R34, R21, 0x10, 0x1f ;  /* 0x0e001f0015227f89 */ /* 0x000f2200000e0000 */
[----:B------:R-:W-:Y:S01]  /*1260*/  FSETP.GT.AND P0, PT, |R14|, 8.50705917302346158658e+37, PT ;  /* 0x7e8000000e00780b */ /* 0x000fe20003f04200 */
[----:B------:R-:W-:-:S02]  /*1270*/  FFMA R30, R19, R17, R30 ;  /* 0x00000011131e7223 */ /* 0x000fc4000000001e */
[----:B------:R-:W-:Y:S01]  /*1280*/  @!P2 FMUL R36, R36, 16777216 ;  /* 0x4b8000002424a820 */ /* 0x000fe20000400000 */
[----:B------:R-:W-:Y:S01]  /*1290*/  FSEL R33, R33, R14, P0 ;  /* 0x0000000e21217208 */ /* 0x000fe20000000000 */
[----:B------:R-:W-:Y:S01]  /*12a0*/  @P3 FMUL R12, R12, 0.25 ;  /* 0x3e8000000c0c3820 */ /* 0x000fe20000400000 */
[----:B------:R-:W5:Y:S01]  /*12b0*/  SHFL.BFLY PT, R35, R30, 0x10, 0x1f ;  /* 0x0e001f001e237f89 */ /* 0x000f6200000e0000 */
[----:B--2---:R-:W-:Y:S01]  /*12c0*/  FMUL R31, R31, R16 ;  /* 0x000000101f1f7220 */ /* 0x004fe20000400000 */
[----:B0-----:R-:W-:Y:S01]  /*12d0*/  FADD R20, R20, R27 ;  /* 0x0000001b14147221 */ /* 0x001fe20000000000 */
[----:B------:R-:W-:Y:S01]  /*12e0*/  @!P5 FMUL R33, R33, 16777216 ;  /* 0x4b8000002121d820 */ /* 0x000fe20000400000 */
[----:B------:R-:W0:Y:S01]  /*12f0*/  MUFU.RCP R27, R36 ;  /* 0x00000024001b7308 */ /* 0x000e220000001000 */
[----:B------:R-:W-:Y:S01]  /*1300*/  @!P2 FMUL R12, R12, 16777216 ;  /* 0x4b8000000c0ca820 */ /* 0x000fe20000400000 */
[----:B-1----:R-:W-:Y:S01]  /*1310*/  FADD R28, -R43, R28 ;  /* 0x0000001c2b1c7221 */ /* 0x002fe20000000100 */
[----:B------:R-:W-:Y:S01]  /*1320*/  FSEL R31, R31, RZ, P6 ;  /* 0x000000ff1f1f7208 */ /* 0x000fe20003000000 */
[----:B------:R-:W-:Y:S01]  /*1330*/  @P0 FMUL R11, R11, 0.25 ;  /* 0x3e8000000b0b0820 */ /* 0x000fe20000400000 */
[----:B------:R-:W1:Y:S01]  /*1340*/  SHFL.BFLY PT, R17, R14, 0x4, 0x1f ;  /* 0x0c801f000e117f89 */ /* 0x000e6200000e0000 */
[C---:B------:R-:W-:Y:S01]  /*1350*/  FMUL R24, R28.reuse, R28 ;  /* 0x0000001c1c187220 */ /* 0x040fe20000400000 */
[C---:B------:R-:W-:Y:S01]  /*1360*/  FSETP.NEU.AND P0, PT, R13.reuse, RZ, PT ;  /* 0x000000ff0d00720b */ /* 0x040fe20003f0d000 */
[----:B------:R-:W2:Y:S01]  /*1370*/  MUFU.RCP R32, R33 ;  /* 0x0000002100207308 */ /* 0x000ea20000001000 */
[----:B---3--:R-:W-:Y:S01]  /*1380*/  FADD R16, R13, R18 ;  /* 0x000000120d107221 */ /* 0x008fe20000000000 */
[----:B------:R-:W-:Y:S01]  /*1390*/  FMUL R24, R15, R24 ;  /* 0x000000180f187220 */ /* 0x000fe20000400000 */
[----:B------:R-:W-:Y:S01]  /*13a0*/  FFMA R19, R28, R31, R43 ;  /* 0x0000001f1c137223 */ /* 0x000fe2000000002b */
[----:B------:R-:W-:Y:S01]  /*13b0*/  @!P5 FMUL R11, R11, 16777216 ;  /* 0x4b8000000b0bd820 */ /* 0x000fe20000400000 */
[----:B----4-:R-:W-:Y:S01]  /*13c0*/  FADD R34, -R21, R34 ;  /* 0x0000002215227221 */ /* 0x010fe20000000100 */
[----:B------:R-:W-:Y:S01]  /*13d0*/  FFMA R20, R31, R24, R20 ;  /* 0x000000181f147223 */ /* 0x000fe20000000014 */
[----:B------:R-:W3:Y:S01]  /*13e0*/  SHFL.BFLY PT, R15, R16, 0x4, 0x1f ;  /* 0x0c801f00100f7f89 */ /* 0x000ee200000e0000 */
[----:B0-----:R-:W-:Y:S01]  /*13f0*/  FMUL R27, R27, R12 ;  /* 0x0000000c1b1b7220 */ /* 0x001fe20000400000 */
[----:B------:R-:W-:Y:S01]  /*1400*/  FMUL R12, R34, R34 ;  /* 0x00000022220c7220 */ /* 0x000fe20000400000 */
[C---:B------:R-:W-:Y:S01]  /*1410*/  FSETP.GEU.AND P3, PT, |R16|.reuse, 1.175494350822287508e-38, PT ;  /* 0x008000001000780b */ /* 0x040fe20003f6e200 */
[----:B------:R-:W0:Y:S01]  /*1420*/  SHFL.BFLY PT, R28, R19, 0x8, 0x1f ;  /* 0x0d001f00131c7f89 */ /* 0x000e2200000e0000 */
[C---:B------:R-:W-:Y:S01]  /*1430*/  FSETP.GT.AND P5, PT, |R16|.reuse, 8.50705917302346158658e+37, PT ;  /* 0x7e8000001000780b */ /* 0x040fe20003fa4200 */
[----:B------:R-:W-:Y:S01]  /*1440*/  FMUL R12, R9, R12 ;  /* 0x0000000c090c7220 */ /* 0x000fe20000400000 */
[----:B------:R-:W-:Y:S01]  /*1450*/  FMUL R9, R16, 0.25 ;  /* 0x3e80000010097820 */ /* 0x000fe20000400000 */
[----:B-----5:R-:W-:Y:S01]  /*1460*/  FADD R30, R30, R35 ;  /* 0x000000231e1e7221 */ /* 0x020fe20000000000 */
[----:B--2---:R-:W-:Y:S01]  /*1470*/  FMUL R32, R32, R11 ;  /* 0x0000000b20207220 */ /* 0x004fe20000400000 */
[----:B------:R-:W-:-:S02]  /*1480*/  FSEL R11, R27, RZ, P0 ;  /* 0x000000ff1b0b7208 */ /* 0x000fc40000000000 */
[----:B------:R-:W2:Y:S01]  /*1490*/  SHFL.BFLY PT, R27, R20, 0x8, 0x1f ;  /* 0x0d001f00141b7f89 */ /* 0x000ea200000e0000 */
[----:B------:R-:W-:Y:S02]  /*14a0*/  FSEL R24, R9, R16, P5 ;  /* 0x0000001009187208 */ /* 0x000fe40002800000 */
[----:B------:R-:W-:Y:S01]  /*14b0*/  FFMA R34, R34, R11, R21 ;  /* 0x0000000b22227223 */ /* 0x000fe20000000015 */
[----:B------:R-:W-:Y:S01]  /*14c0*/  FFMA R30, R11, R12, R30 ;  /* 0x0000000c0b1e7223 */ /* 0x000fe2000000001e */
[C---:B------:R-:W-:Y:S01]  /*14d0*/  FSETP.NEU.AND P0, PT, R14.reuse, RZ, PT ;  /* 0x000000ff0e00720b */ /* 0x040fe20003f0d000 */
[----:B-1----:R-:W-:Y:S01]  /*14e0*/  FADD R11, R14, R17 ;  /* 0x000000110e0b7221 */ /* 0x002fe20000000000 */
[----:B------:R-:W-:Y:S01]  /*14f0*/  @!P3 FMUL R24, R24, 16777216 ;  /* 0x4b8000001818b820 */ /* 0x000fe20000400000 */
[----:B------:R-:W1:Y:S01]  /*1500*/  SHFL.BFLY PT, R31, R34, 0x8, 0x1f ;  /* 0x0d001f00221f7f89 */ /* 0x000e6200000e0000 */
[----:B------:R-:W-:Y:S01]  /*1510*/  FSEL R32, R32, RZ, P0 ;  /* 0x000000ff20207208 */ /* 0x000fe20000000000 */
[----:B------:R-:W-:Y:S01]  /*1520*/  @P5 FMUL R18, R18, 0.25 ;  /* 0x3e80000012125820 */ /* 0x000fe20000400000 */
[----:B------:R-:W4:Y:S01]  /*1530*/  MUFU.RCP R35, R24 ;  /* 0x0000001800237308 */ /* 0x000f220000001000 */
[C---:B------:R-:W-:Y:S01]  /*1540*/  FSETP.GEU.AND P0, PT, |R11|.reuse, 1.175494350822287508e-38, PT ;  /* 0x008000000b00780b */ /* 0x040fe20003f0e200 */
[----:B---3--:R-:W-:Y:S01]  /*1550*/  FADD R9, R16, R15 ;  /* 0x0000000f10097221 */ /* 0x008fe20000000000 */
[C---:B------:R-:W-:Y:S01]  /*1560*/  FSETP.GT.AND P2, PT, |R11|.reuse, 8.50705917302346158658e+37, PT ;  /* 0x7e8000000b00780b */ /* 0x040fe20003f44200 */
[----:B------:R-:W-:Y:S01]  /*1570*/  FMUL R12, R11, 0.25 ;  /* 0x3e8000000b0c7820 */ /* 0x000fe20000400000 */
[----:B0-----:R-:W-:Y:S01]  /*1580*/  FADD R28, -R19, R28 ;  /* 0x0000001c131c7221 */ /* 0x001fe20000000100 */
[----:B------:R-:W-:Y:S01]  /*1590*/  @!P3 FMUL R18, R18, 16777216 ;  /* 0x4b8000001212b820 */ /* 0x000fe20000400000 */
[C---:B------:R-:W-:Y:S01]  /*15a0*/  FSETP.GT.AND P3, PT, |R9|.reuse, 8.50705917302346158658e+37, PT ;  /* 0x7e8000000900780b */ /* 0x040fe20003f64200 */
[----:B------:R-:W0:Y:S01]  /*15b0*/  SHFL.BFLY PT, R33, R30, 0x8, 0x1f ;  /* 0x0d001f001e217f89 */ /* 0x000e2200000e0000 */
[C---:B------:R-:W-:Y:S01]  /*15c0*/  FFMA R19, R28.reuse, R32, R19 ;  /* 0x000000201c137223 */ /* 0x040fe20000000013 */
[----:B------:R-:W-:Y:S01]  /*15d0*/  FMUL R21, R28, R28 ;  /* 0x0000001c1c157220 */ /* 0x000fe20000400000 */
[----:B------:R-:W-:Y:S01]  /*15e0*/  FSEL R12, R12, R11, P2 ;  /* 0x0000000b0c0c7208 */ /* 0x000fe20001000000 */
[----:B--2---:R-:W-:Y:S01]  /*15f0*/  FADD R27, R20, R27 ;  /* 0x0000001b141b7221 */ /* 0x004fe20000000000 */
[C---:B------:R-:W-:Y:S01]  /*1600*/  FMUL R20, R9.reuse, 0.25 ;  /* 0x3e80000009147820 */ /* 0x040fe20000400000 */
[----:B------:R-:W-:Y:S01]  /*1610*/  FSETP.GEU.AND P5, PT, |R9|, 1.175494350822287508e-38, PT ;  /* 0x008000000900780b */ /* 0x000fe20003fae200 */
[----:B------:R-:W-:Y:S01]  /*1620*/  FMUL R21, R10, R21 ;  /* 0x000000150a157220 */ /* 0x000fe20000400000 */
[----:B------:R-:W-:Y:S01]  /*1630*/  @!P0 FMUL R12, R12, 16777216 ;  /* 0x4b8000000c0c8820 */ /* 0x000fe20000400000 */
[----:B------:R-:W2:Y:S01]  /*1640*/  SHFL.BFLY PT, R10, R11, 0x2, 0x1f ;  /* 0x0c401f000b0a7f89 */ /* 0x000ea200000e0000 */
[----:B------:R-:W-:Y:S01]  /*1650*/  FSEL R36, R20, R9, P3 ;  /* 0x0000000914247208 */ /* 0x000fe20001800000 */
[----:B----4-:R-:W-:Y:S01]  /*1660*/  FMUL R35, R35, R18 ;  /* 0x0000001223237220 */ /* 0x010fe20000400000 */
[----:B------:R-:W-:Y:S01]  /*1670*/  @P2 FMUL R17, R17, 0.25 ;  /* 0x3e80000011112820 */ /* 0x000fe20000400000 */
[----:B------:R-:W3:Y:S01]  /*1680*/  SHFL.BFLY PT, R20, R19, 0x4, 0x1f ;  /* 0x0c801f0013147f89 */ /* 0x000ee200000e0000 */
[----:B------:R-:W-:Y:S01]  /*1690*/  FSETP.NEU.AND P2, PT, R16, RZ, PT ;  /* 0x000000ff1000720b */ /* 0x000fe20003f4d000 */
[----:B------:R-:W-:Y:S01]  /*16a0*/  FFMA R21, R32, R21, R27 ;  /* 0x0000001520157223 */ /* 0x000fe2000000001b */
[----:B------:R-:W4:Y:S01]  /*16b0*/  MUFU.RCP R12, R12 ;  /* 0x0000000c000c7308 */ /* 0x000f220000001000 */
[----:B------:R-:W5:Y:S01]  /*16c0*/  SHFL.BFLY PT, R18, R9, 0x2, 0x1f ;  /* 0x0c401f0009127f89 */ /* 0x000f6200000e0000 */
[----:B-1----:R-:W-:Y:S01]  /*16d0*/  FADD R31, -R34, R31 ;  /* 0x0000001f221f7221 */ /* 0x002fe20000000100 */
[----:B------:R-:W-:Y:S01]  /*16e0*/  FSEL R35, R35, RZ, P2 ;  /* 0x000000ff23237208 */ /* 0x000fe20001000000 */
[----:B------:R-:W-:Y:S01]  /*16f0*/  @!P5 FMUL R36, R36, 16777216 ;  /* 0x4b8000002424d820 */ /* 0x000fe20000400000 */
[----:B------:R-:W1:Y:S01]  /*1700*/  SHFL.BFLY PT, R24, R21, 0x4, 0x1f ;  /* 0x0c801f0015187f89 */ /* 0x000e6200000e0000 */
[----:B------:R-:W-:Y:S01]  /*1710*/  FMUL R28, R31, R31 ;  /* 0x0000001f1f1c7220 */ /* 0x000fe20000400000 */
[----:B------:R-:W-:Y:S01]  /*1720*/  @!P0 FMUL R17, R17, 16777216 ;  /* 0x4b80000011118820 */ /* 0x000fe20000400000 */
[----:B------:R-:W-:Y:S01]  /*1730*/  FFMA R31, R31, R35, R34 ;  /* 0x000000231f1f7223 */ /* 0x000fe20000000022 */
[----:B0-----:R-:W-:Y:S01]  /*1740*/  FADD R30, R30, R33 ;  /* 0x000000211e1e7221 */ /* 0x001fe20000000000 */
[----:B------:R-:W0:Y:S01]  /*1750*/  MUFU.RCP R36, R36 ;  /* 0x0000002400247308 */ /* 0x000e220000001000 */
[----:B------:R-:W-:Y:S01]  /*1760*/  FMUL R28, R13, R28 ;  /* 0x0000001c0d1c7220 */ /* 0x000fe20000400000 */
[----:B------:R-:W-:Y:S01]  /*1770*/  @P3 FMUL R15, R15, 0.25 ;  /* 0x3e8000000f0f3820 */ /* 0x000fe20000400000 */
[----:B------:R-:W1:Y:S01]  /*1780*/  SHFL.BFLY PT, R32, R31, 0x4, 0x1f ;  /* 0x0c801f001f207f89 */ /* 0x000e6200000e0000 */
[----:B------:R-:W-:Y:S01]  /*1790*/  FSETP.NEU.AND P0, PT, R11, RZ, PT ;  /* 0x000000ff0b00720b */ /* 0x000fe20003f0d000 */
[----:B------:R-:W-:Y:S01]  /*17a0*/  FFMA R28, R35, R28, R30 ;  /* 0x0000001c231c7223 */ /* 0x000fe2000000001e */
[----:B----4-:R-:W-:Y:S01]  /*17b0*/  FMUL R17, R12, R17 ;  /* 0x000000110c117220 */ /* 0x010fe20000400000 */
[----:B--2---:R-:W-:Y:S01]  /*17c0*/  FADD R12, R11, R10 ;  /* 0x0000000a0b0c7221 */ /* 0x004fe20000000000 */
[----:B------:R-:W-:Y:S01]  /*17d0*/  @!P5 FMUL R15, R15, 16777216 ;  /* 0x4b8000000f0fd820 */ /* 0x000fe20000400000 */
[----:B------:R-:W-:Y:S01]  /*17e0*/  FSETP.NEU.AND P6, PT, R9, RZ, PT ;  /* 0x000000ff0900720b */ /* 0x000fe20003fcd000 */
[----:B------:R-:W2:Y:S01]  /*17f0*/  SHFL.BFLY PT, R27, R28, 0x4, 0x1f ;  /* 0x0c801f001c1b7f89 */ /* 0x000ea200000e0000 */
[----:B---3--:R-:W-:Y:S01]  /*1800*/  FADD R20, -R19, R20 ;  /* 0x0000001413147221 */ /* 0x008fe20000000100 */
[----:B------:R-:W-:-:S02]  /*1810*/  FSEL R17, R17, RZ, P0 ;  /* 0x000000ff11117208 */ /* 0x000fc40000000000 */
[----:B------:R-:W-:Y:S01]  /*1820*/  FSETP.GEU.AND P5, PT, |R12|, 1.175494350822287508e-38, PT ;  /* 0x008000000c00780b */ /* 0x000fe20003fae200 */
[----:B------:R-:W-:Y:S01]  /*1830*/  FMUL R13, R20, R20 ;  /* 0x00000014140d7220 */ /* 0x000fe20000400000 */
[----:B0-----:R-:W-:Y:S01]  /*1840*/  FMUL R36, R36, R15 ;  /* 0x0000000f24247220 */ /* 0x001fe20000400000 */
[----:B------:R-:W-:Y:S01]  /*1850*/  FFMA R19, R20, R17, R19 ;  /* 0x0000001114137223 */ /* 0x000fe20000000013 */
[----:B------:R-:W-:Y:S01]  /*1860*/  FMUL R15, R12, 0.25 ;  /* 0x3e8000000c0f7820 */ /* 0x000fe20000400000 */
[----:B------:R-:W-:Y:S01]  /*1870*/  FMUL R14, R14, R13 ;  /* 0x0000000d0e0e7220 */ /* 0x000fe20000400000 */
[----:B-----5:R-:W-:Y:S01]  /*1880*/  FADD R13, R9, R18 ;  /* 0x00000012090d7221 */ /* 0x020fe20000000000 */
[----:B------:R-:W-:Y:S01]  /*1890*/  FSETP.GT.AND P2, PT, |R12|, 8.50705917302346158658e+37, PT ;  /* 0x7e8000000c00780b */ /* 0x000fe20003f44200 */
[----:B-1----:R-:W-:Y:S01]  /*18a0*/  FADD R24, R21, R24 ;  /* 0x0000001815187221 */ /* 0x002fe20000000000 */
[----:B------:R-:W0:Y:S01]  /*18b0*/  SHFL.BFLY PT, R20, R19, 0x2, 0x1f ;  /* 0x0c401f0013147f89 */ /* 0x000e2200000e0000 */
[----:B------:R-:W-:-:S02]  /*18c0*/  FSEL R36, R36, RZ, P6 ;  /* 0x000000ff24247208 */ /* 0x000fc40003000000 */
[----:B------:R-:W-:Y:S01]  /*18d0*/  FSETP.GEU.AND P0, PT, |R13|, 1.175494350822287508e-38, PT ;  /* 0x008000000d00780b */ /* 0x000fe20003f0e200 */
[----:B------:R-:W-:Y:S01]  /*18e0*/  FFMA R24, R17, R14, R24 ;  /* 0x0000000e11187223 */ /* 0x000fe20000000018 */
[----:B------:R-:W-:Y:S01]  /*18f0*/  FSEL R21, R15, R12, P2 ;  /* 0x0000000c0f157208 */ /* 0x000fe20001000000 */
[C---:B------:R-:W-:Y:S01]  /*1900*/  FMUL R14, R13.reuse, 0.25 ;  /* 0x3e8000000d0e7820 */ /* 0x040fe20000400000 */
[----:B------:R-:W-:Y:S01]  /*1910*/  FSETP.GT.AND P3, PT, |R13|, 8.50705917302346158658e+37, PT ;  /* 0x7e8000000d00780b */ /* 0x000fe20003f64200 */
[----:B------:R-:W-:Y:S01]  /*1920*/  FADD R32, -R31, R32 ;  /* 0x000000201f207221 */ /* 0x000fe20000000100 */
[----:B------:R-:W1:Y:S01]  /*1930*/  SHFL.BFLY PT, R15, R12, 0x1, 0x1f ;  /* 0x0c201f000c0f7f89 */ /* 0x000e6200000e0000 */
[----:B------:R-:W-:Y:S01]  /*1940*/  @!P5 FMUL R21, R21, 16777216 ;  /* 0x4b8000001515d820 */ /* 0x000fe20000400000 */
[----:B------:R-:W-:Y:S01]  /*1950*/  FSEL R30, R14, R13, P3 ;  /* 0x0000000d0e1e7208 */ /* 0x000fe20001800000 */
[C---:B------:R-:W-:Y:S01]  /*1960*/  FMUL R33, R32.reuse, R32 ;  /* 0x0000002020217220 */ /* 0x040fe20000400000 */
[----:B------:R-:W-:Y:S01]  /*1970*/  FFMA R31, R32, R36, R31 ;  /* 0x00000024201f7223 */ /* 0x000fe2000000001f */
[----:B------:R-:W3:Y:S01]  /*1980*/  SHFL.BFLY PT, R14, R13, 0x1, 0x1f ;  /* 0x0c201f000d0e7f89 */ /* 0x000ee200000e0000 */
[----:B--2---:R-:W-:Y:S01]  /*1990*/  FADD R27, R28, R27 ;  /* 0x0000001b1c1b7221 */ /* 0x004fe20000000000 */
[----:B------:R-:W2:Y:S01]  /*19a0*/  MUFU.RCP R21, R21 ;  /* 0x0000001500157308 */ /* 0x000ea20000001000 */
[----:B------:R-:W-:Y:S01]  /*19b0*/  @!P0 FMUL R30, R30, 16777216 ;  /* 0x4b8000001e1e8820 */ /* 0x000fe20000400000 */
[----:B------:R-:W4:Y:S01]  /*19c0*/  SHFL.BFLY PT, R17, R24, 0x2, 0x1f ;  /* 0x0c401f0018117f89 */ /* 0x000f2200000e0000 */
[----:B------:R-:W-:Y:S01]  /*19d0*/  FMUL R33, R16, R33 ;  /* 0x0000002110217220 */ /* 0x000fe20000400000 */
[----:B------:R-:W-:Y:S01]  /*19e0*/  @P2 FMUL R10, R10, 0.25 ;  /* 0x3e8000000a0a2820 */ /* 0x000fe20000400000 */
[----:B------:R-:W-:Y:S01]  /*19f0*/  @P3 FMUL R18, R18, 0.25 ;  /* 0x3e80000012123820 */ /* 0x000fe20000400000 */
[----:B------:R-:W5:Y:S01]  /*1a00*/  SHFL.BFLY PT, R16, R31, 0x2, 0x1f ;  /* 0x0c401f001f107f89 */ /* 0x000f6200000e0000 */
[----:B------:R-:W-:Y:S01]  /*1a10*/  FFMA R27, R36, R33, R27 ;  /* 0x00000021241b7223 */ /* 0x000fe2000000001b */
[----:B------:R-:W3:Y:S01]  /*1a20*/  MUFU.RCP R35, R30 ;  /* 0x0000001e00237308 */ /* 0x000ee20000001000 */
[----:B------:R-:W-:Y:S01]  /*1a30*/  @!P5 FMUL R10, R10, 16777216 ;  /* 0x4b8000000a0ad820 */ /* 0x000fe20000400000 */
[----:B0-----:R-:W-:Y:S01]  /*1a40*/  FADD R20, -R19, R20 ;  /* 0x0000001413147221 */ /* 0x001fe20000000100 */
[----:B------:R-:W-:Y:S01]  /*1a50*/  @!P0 FMUL R18, R18, 16777216 ;  /* 0x4b80000012128820 */ /* 0x000fe20000400000 */
[----:B------:R-:W0:Y:S01]  /*1a60*/  SHFL.BFLY PT, R28, R27, 0x2, 0x1f ;  /* 0x0c401f001b1c7f89 */ /* 0x000e2200000e0000 */
[----:B------:R-:W-:-:S02]  /*1a70*/  FSETP.NEU.AND P2, PT, R12, RZ, PT ;  /* 0x000000ff0c00720b */ /* 0x000fc40003f4d000 */
[----:B------:R-:W-:Y:S01]  /*1a80*/  FSETP.NEU.AND P0, PT, R13, RZ, PT ;  /* 0x000000ff0d00720b */ /* 0x000fe20003f0d000 */
[----:B--2---:R-:W-:Y:S01]  /*1a90*/  FMUL R21, R21, R10 ;  /* 0x0000000a15157220 */ /* 0x004fe20000400000 */
[----:B------:R-:W-:Y:S01]  /*1aa0*/  FMUL R10, R20, R20 ;  /* 0x00000014140a7220 */ /* 0x000fe20000400000 */
[----:B-1----:R-:W-:Y:S01]  /*1ab0*/  FADD R33, R12, R15 ;  /* 0x0000000f0c217221 */ /* 0x002fe20000000000 */
[----:B------:R-:W-:Y:S02]  /*1ac0*/  LOP3.LUT P6, RZ, R0, 0x1f, RZ, 0xc0, !PT ;  /* 0x0000001f00ff7812 */ /* 0x000fe400078cc0ff */
[----:B------:R-:W-:Y:S01]  /*1ad0*/  FMUL R10, R11, R10 ;  /* 0x0000000a0b0a7220 */ /* 0x000fe20000400000 */
[----:B------:R-:W-:Y:S01]  /*1ae0*/  FSEL R21, R21, RZ, P2 ;  /* 0x000000ff15157208 */ /* 0x000fe20001000000 */
[----:B---3--:R-:W-:Y:S01]  /*1af0*/  FADD R11, R13, R14 ;  /* 0x0000000e0d0b7221 */ /* 0x008fe20000000000 */
[----:B------:R-:W-:Y:S01]  /*1b00*/  FMUL R35, R35, R18 ;  /* 0x0000001223237220 */ /* 0x000fe20000400000 */
[C---:B------:R-:W-:Y:S01]  /*1b10*/  FSETP.GEU.AND P2, PT, |R33|.reuse, 1.175494350822287508e-38, PT ;  /* 0x008000002100780b */ /* 0x040fe20003f4e200 */
[----:B----4-:R-:W-:Y:S01]  /*1b20*/  FADD R24, R24, R17 ;  /* 0x0000001118187221 */ /* 0x010fe20000000000 */
[----:B------:R-:W-:Y:S01]  /*1b30*/  FFMA R19, R20, R21, R19 ;  /* 0x0000001514137223 */ /* 0x000fe20000000013 */
[----:B------:R-:W-:Y:S01]  /*1b40*/  FSETP.GT.AND P3, PT, |R33|, 8.50705917302346158658e+37, PT ;  /* 0x7e8000002100780b */ /* 0x000fe20003f64200 */
[----:B------:R-:W-:Y:S01]  /*1b50*/  FMUL R20, R11, 0.25 ;  /* 0x3e8000000b147820 */ /* 0x000fe20000400000 */
[----:B------:R-:W-:Y:S01]  /*1b60*/  FSEL R35, R35, RZ, P0 ;  /* 0x000000ff23237208 */ /* 0x000fe20000000000 */
[----:B-----5:R-:W-:Y:S01]  /*1b70*/  FADD R16, -R31, R16 ;  /* 0x000000101f107221 */ /* 0x020fe20000000100 */
[----:B------:R-:W-:Y:S01]  /*1b80*/  FSETP.GEU.AND P0, PT, |R11|, 1.175494350822287508e-38, PT ;  /* 0x008000000b00780b */ /* 0x000fe20003f0e200 */
[----:B------:R-:W-:Y:S01]  /*1b90*/  FFMA R24, R21, R10, R24 ;  /* 0x0000000a15187223 */ /* 0x000fe20000000018 */
[----:B------:R-:W-:Y:S01]  /*1ba0*/  FMUL R10, R33, 0.25 ;  /* 0x3e800000210a7820 */ /* 0x000fe20000400000 */
[C---:B------:R-:W-:Y:S01]  /*1bb0*/  FFMA R31, R16.reuse, R35, R31 ;  /* 0x00000023101f7223 */ /* 0x040fe2000000001f */
[----:B------:R-:W-:Y:S01]  /*1bc0*/  FMUL R18, R16, R16 ;  /* 0x0000001010127220 */ /* 0x000fe20000400000 */
[----:B------:R-:W-:Y:S01]  /*1bd0*/  FSETP.GT.AND P5, PT, |R11|, 8.50705917302346158658e+37, PT ;  /* 0x7e8000000b00780b */ /* 0x000fe20003fa4200 */
[----:B------:R-:W1:Y:S01]  /*1be0*/  SHFL.BFLY PT, R16, R19, 0x1, 0x1f ;  /* 0x0c201f0013107f89 */ /* 0x000e6200000e0000 */
[----:B------:R-:W-:Y:S01]  /*1bf0*/  FSEL R10, R10, R33, P3 ;  /* 0x000000210a0a7208 */ /* 0x000fe20001800000 */
[----:B------:R-:W-:Y:S01]  /*1c00*/  FMUL R17, R9, R18 ;  /* 0x0000001209117220 */ /* 0x000fe20000400000 */
[----:B------:R-:W-:Y:S01]  /*1c10*/  FSEL R21, R20, R11, P5 ;  /* 0x0000000b14157208 */ /* 0x000fe20002800000 */
[----:B0-----:R-:W-:Y:S01]  /*1c20*/  FADD R28, R27, R28 ;  /* 0x0000001c1b1c7221 */ /* 0x001fe20000000000 */
[----:B------:R-:W0:Y:S01]  /*1c30*/  SHFL.BFLY PT, R20, R31, 0x1, 0x1f ;  /* 0x0c201f001f147f89 */ /* 0x000e2200000e0000 */
[----:B------:R-:W-:Y:S01]  /*1c40*/  @!P2 FMUL R10, R10, 16777216 ;  /* 0x4b8000000a0aa820 */ /* 0x000fe20000400000 */
[----:B------:R-:W-:Y:S01]  /*1c50*/  @P3 FMUL R15, R15, 0.25 ;  /* 0x3e8000000f0f3820 */ /* 0x000fe20000400000 */
[----:B------:R-:W-:Y:S01]  /*1c60*/  @!P0 FMUL R21, R21, 16777216 ;  /* 0x4b80000015158820 */ /* 0x000fe20000400000 */
[----:B------:R-:W-:Y:S01]  /*1c70*/  FFMA R17, R35, R17, R28 ;  /* 0x0000001123117223 */ /* 0x000fe2000000001c */
[----:B------:R2:W3:Y:S01]  /*1c80*/  MUFU.RCP R18, R10 ;  /* 0x0000000a00127308 */ /* 0x0004e20000001000 */
[----:B------:R-:W4:Y:S01]  /*1c90*/  SHFL.BFLY PT, R9, R24, 0x1, 0x1f ;  /* 0x0c201f0018097f89 */ /* 0x000f2200000e0000 */
[----:B------:R-:W-:Y:S01]  /*1ca0*/  @P5 FMUL R14, R14, 0.25 ;  /* 0x3e8000000e0e5820 */ /* 0x000fe20000400000 */
[----:B------:R-:W-:Y:S01]  /*1cb0*/  @!P2 FMUL R15, R15, 16777216 ;  /* 0x4b8000000f0fa820 */ /* 0x000fe20000400000 */
[----:B------:R-:W-:Y:S01]  /*1cc0*/  FSETP.NEU.AND P3, PT, R33, RZ, PT ;  /* 0x000000ff2100720b */ /* 0x000fe20003f6d000 */
[----:B------:R-:W5:Y:S01]  /*1cd0*/  SHFL.BFLY PT, R28, R17, 0x1, 0x1f ;  /* 0x0c201f00111c7f89 */ /* 0x000f6200000e0000 */
[----:B------:R-:W-:Y:S01]  /*1ce0*/  @!P0 FMUL R14, R14, 16777216 ;  /* 0x4b8000000e0e8820 */ /* 0x000fe20000400000 */
[----:B------:R-:W-:Y:S01]  /*1cf0*/  FSETP.NEU.AND P0, PT, R11, RZ, PT ;  /* 0x000000ff0b00720b */ /* 0x000fe20003f0d000 */
[----:B------:R-:W4:Y:S01]  /*1d00*/  MUFU.RCP R21, R21 ;  /* 0x0000001500157308 */ /* 0x000f220000001000 */
[----:B------:R-:W-:-:S02]  /*1d10*/  SHF.R.U32.HI R27, RZ, 0x3, R0 ;  /* 0x00000003ff1b7819 */ /* 0x000fc40000011600 */
[----:B------:R-:W-:Y:S02]  /*1d20*/  ISETP.GE.AND P5, PT, R0, 0x40, PT ;  /* 0x000000400000780c */ /* 0x000fe40003fa6270 */
[----:B--2---:R-:W-:Y:S01]  /*1d30*/  LOP3.LUT R10, R27, 0x7c, RZ, 0xc0, !PT ;  /* 0x0000007c1b0a7812 */ /* 0x004fe200078ec0ff */
[----:B-1----:R-:W-:Y:S01]  /*1d40*/  FADD R16, -R19, R16 ;  /* 0x0000001013107221 */ /* 0x002fe20000000100 */
[----:B---3--:R-:W-:-:S03]  /*1d50*/  FMUL R18, R18, R15 ;  /* 0x0000000f12127220 */ /* 0x008fc60000400000 */
[----:B------:R-:W-:Y:S01]  /*1d60*/  FMUL R15, R16, R16 ;  /* 0x00000010100f7220 */ /* 0x000fe20000400000 */
[----:B0-----:R-:W-:Y:S01]  /*1d70*/  FADD R20, -R31, R20 ;  /* 0x000000141f147221 */ /* 0x001fe20000000100 */
[----:B------:R-:W-:Y:S01]  /*1d80*/  @!P6 STS [R10+0x200], R33 ;  /* 0x000200210a00e388 */ /* 0x000fe20000000800 */
[----:B------:R-:W-:Y:S01]  /*1d90*/  FSEL R18, R18, RZ, P3 ;  /* 0x000000ff12127208 */ /* 0x000fe20001800000 */
[----:B------:R-:W-:Y:S01]  /*1da0*/  FMUL R15, R12, R15 ;  /* 0x0000000f0c0f7220 */ /* 0x000fe20000400000 */
[----:B------:R-:W-:Y:S01]  /*1db0*/  FMUL R12, R20, R20 ;  /* 0x00000014140c7220 */ /* 0x000fe20000400000 */
[----:B----4-:R-:W-:Y:S01]  /*1dc0*/  FMUL R21, R21, R14 ;  /* 0x0000000e15157220 */ /* 0x010fe20000400000 */
[----:B------:R-:W-:Y:S01]  /*1dd0*/  FADD R9, R24, R9 ;  /* 0x0000000918097221 */ /* 0x000fe20000000000 */
[----:B------:R-:W-:Y:S01]  /*1de0*/  FFMA R19, R16, R18, R19 ;  /* 0x0000001210137223 */ /* 0x000fe20000000013 */
[----:B------:R-:W-:Y:S01]  /*1df0*/  FMUL R12, R13, R12 ;  /* 0x0000000c0d0c7220 */ /* 0x000fe20000400000 */
[----:B------:R-:W-:Y:S01]  /*1e00*/  @!P6 STS [R10+0x280], R11 ;  /* 0x0002800b0a00e388 */ /* 0x000fe20000000800 */
[----:B------:R-:W-:Y:S01]  /*1e10*/  FSEL R21, R21, RZ, P0 ;  /* 0x000000ff15157208 */ /* 0x000fe20000000000 */
[----:B-----5:R-:W-:Y:S01]  /*1e20*/  FADD R28, R17, R28 ;  /* 0x0000001c111c7221 */ /* 0x020fe20000000000 */
[----:B------:R-:W-:Y:S01]  /*1e30*/  FFMA R15, R18, R15, R9 ;  /* 0x0000000f120f7223 */ /* 0x000fe20000000009 */
[----:B------:R-:W-:Y:S02]  /*1e40*/  @!P6 STS [R10], R19 ;  /* 0x000000130a00e388 */ /* 0x000fe40000000800 */
[----:B------:R-:W-:Y:S01]  /*1e50*/  FFMA R31, R20, R21, R31 ;  /* 0x00000015141f7223 */ /* 0x000fe2000000001f */
[----:B------:R-:W-:Y:S01]  /*1e60*/  FFMA R21, R21, R12, R28 ;  /* 0x0000000c15157223 */ /* 0x000fe2000000001c */
[----:B------:R-:W-:Y:S04]  /*1e70*/  @!P6 STS [R10+0x100], R15 ;  /* 0x0001000f0a00e388 */ /* 0x000fe80000000800 */
[----:B------:R0:W-:Y:S04]  /*1e80*/  @!P6 STS [R10+0x80], R31 ;  /* 0x0000801f0a00e388 */ /* 0x0001e80000000800 */
[----:B------:R-:W-:Y:S04]  /*1e90*/  @!P6 STS [R10+0x180], R21 ;  /* 0x000180150a00e388 */ /* 0x000fe80000000800 */
[----:B------:R-:W-:Y:S01]  /*1ea0*/  BAR.SYNC.DEFER_BLOCKING 0x0 ;  /* 0x0000000000007b1d */ /* 0x000fe20000010000 */
[----:B0-----:R-:W-:-:S05]  /*1eb0*/  CS2R R30, SRZ ;  /* 0x00000000001e7805 */ /* 0x001fca000001ff00 */
[----:B------:R-:W0:Y:S04]  /*1ec0*/  @!P5 LDS R6, [R0.X4+0x200] ;  /* 0x000200000006d984 */ /* 0x000e280000004800 */
[----:B------:R-:W1:Y:S04]  /*1ed0*/  @!P5 LDS R8, [R0.X4] ;  /* 0x000000000008d984 */ /* 0x000e680000004800 */
[----:B------:R-:W2:Y:S04]  /*1ee0*/  @!P5 LDS R7, [R0.X4+0x100] ;  /* 0x000100000007d984 */ /* 0x000ea80000004800 */
[----:B0-----:R-:W0:Y:S04]  /*1ef0*/  SHFL.BFLY PT, R13, R6, 0x10, 0x1f ;  /* 0x0e001f00060d7f89 */ /* 0x001e2800000e0000 */
[----:B-1----:R-:W1:Y:S04]  /*1f00*/  SHFL.BFLY PT, R11, R8, 0x10, 0x1f ;  /* 0x0e001f00080b7f89 */ /* 0x002e6800000e0000 */
[----:B--2---:R-:W2:Y:S01]  /*1f10*/  SHFL.BFLY PT, R12, R7, 0x10, 0x1f ;  /* 0x0e001f00070c7f89 */ /* 0x004ea200000e0000 */
[----:B0-----:R-:W-:-:S04]  /*1f20*/  FADD R14, R6, R13 ;  /* 0x0000000d060e7221 */ /* 0x001fc80000000000 */
[C---:B------:R-:W-:Y:S01]  /*1f30*/  FMUL R9, R14.reuse, 0.25 ;  /* 0x3e8000000e097820 */ /* 0x040fe20000400000 */
[C---:B------:R-:W-:Y:S01]  /*1f40*/  FSETP.GEU.AND P2, PT, |R14|.reuse, 1.175494350822287508e-38, PT ;  /* 0x008000000e00780b */ /* 0x040fe20003f4e200 */
[----:B------:R-:W0:Y:S01]  /*1f50*/  SHFL.BFLY PT, R17, R14, 0x8, 0x1f ;  /* 0x0d001f000e117f89 */ /* 0x000e2200000e0000 */
[----:B------:R-:W-:Y:S01]  /*1f60*/  FSETP.GT.AND P0, PT, |R14|, 8.50705917302346158658e+37, PT ;  /* 0x7e8000000e00780b */ /* 0x000fe20003f04200 */
[----:B-1----:R-:W-:Y:S01]  /*1f70*/  FADD R11, -R8, R11 ;  /* 0x0000000b080b7221 */ /* 0x002fe20000000100 */
[----:B--2---:R-:W-:Y:S02]  /*1f80*/  FADD R7, R7, R12 ;  /* 0x0000000c07077221 */ /* 0x004fe40000000000 */
[----:B------:R-:W-:-:S07]  /*1f90*/  FSEL R15, R9, R14, P0 ;  /* 0x0000000e090f7208 */ /* 0x000fce0000000000 */
[----:B------:R-:W-:Y:S02]  /*1fa0*/  @!P2 FMUL R15, R15, 16777216 ;  /* 0x4b8000000f0fa820 */ /* 0x000fe40000400000 */
[----:B------:R-:W-:Y:S02]  /*1fb0*/  @P0 FMUL R13, R13, 0.25 ;  /* 0x3e8000000d0d0820 */ /* 0x000fe40000400000 */
[----:B------:R-:W1:Y:S02]  /*1fc0*/  MUFU.RCP R16, R15 ;  /* 0x0000000f00107308 */ /* 0x000e640000001000 */
[----:B------:R-:W-:Y:S01]  /*1fd0*/  @!P2 FMUL R13, R13, 16777216 ;  /* 0x4b8000000d0da820 */ /* 0x000fe20000400000 */
[C---:B------:R-:W-:Y:S01]  /*1fe0*/  FSETP.NEU.AND P2, PT, R14.reuse, RZ, PT ;  /* 0x000000ff0e00720b */ /* 0x040fe20003f4d000 */
[----:B0-----:R-:W-:-:S04]  /*1ff0*/  FADD R9, R14, R17 ;  /* 0x000000110e097221 */ /* 0x001fc80000000000 */
[C---:B------:R-:W-:Y:S01]  /*2000*/  FMUL R18, R9.reuse, 0.25 ;  /* 0x3e80000009127820 */ /* 0x040fe20000400000 */
[C---:B------:R-:W-:Y:S01]  /*2010*/  FSETP.GEU.AND P3, PT, |R9|.reuse, 1.175494350822287508e-38, PT ;  /* 0x008000000900780b */ /* 0x040fe20003f6e200 */
[----:B------:R-:W0:Y:S01]  /*2020*/  SHFL.BFLY PT, R20, R9, 0x4, 0x1f ;  /* 0x0c801f0009147f89 */ /* 0x000e2200000e0000 */
[----:B------:R-:W-:Y:S01]  /*2030*/  FSETP.GT.AND P0, PT, |R9|, 8.50705917302346158658e+37, PT ;  /* 0x7e8000000900780b */ /* 0x000fe20003f04200 */
[----:B-1----:R-:W-:Y:S01]  /*2040*/  FMUL R16, R16, R13 ;  /* 0x0000000d10107220 */ /* 0x002fe20000400000 */
[----:B------:R-:W-:Y:S02]  /*2050*/  FMUL R13, R11, R11 ;  /* 0x0000000b0b0d7220 */ /* 0x000fe40000400000 */
[----:B------:R-:W-:Y:S02]  /*2060*/  FSEL R18, R18, R9, P0 ;  /* 0x0000000912127208 */ /* 0x000fe40000000000 */
[----:B------:R-:W-:Y:S01]  /*2070*/  FSEL R16, R16, RZ, P2 ;  /* 0x000000ff10107208 */ /* 0x000fe20001000000 */
[----:B------:R-:W-:Y:S01]  /*2080*/  FMUL R13, R6, R13 ;  /* 0x0000000d060d7220 */ /* 0x000fe20000400000 */
[----:B------:R-:W-:-:S03]  /*2090*/  FSETP.NEU.AND P2, PT, R9, RZ, PT ;  /* 0x000000ff0900720b */ /* 0x000fc60003f4d000 */
[----:B------:R-:W-:Y:S01]  /*20a0*/  FFMA R8, R11, R16, R8 ;  /* 0x000000100b087223 */ /* 0x000fe20000000008 */
[----:B------:R-:W-:Y:S01]  /*20b0*/  @!P3 FMUL R18, R18, 16777216 ;  /* 0x4b8000001212b820 */ /* 0x000fe20000400000 */
[----:B------:R-:W-:Y:S01]  /*20c0*/  FFMA R7, R16, R13, R7 ;  /* 0x0000000d10077223 */ /* 0x000fe20000000007 */
[----:B------:R-:W-:Y:S02]  /*20d0*/  @P0 FMUL R17, R17, 0.25 ;  /* 0x3e80000011110820 */ /* 0x000fe40000400000 */
[----:B------:R-:W1:Y:S02]  /*20e0*/  SHFL.BFLY PT, R11, R8, 0x8, 0x1f ;  /* 0x0d001f00080b7f89 */ /* 0x000e6400000e0000 */
[----:B------:R-:W2:Y:S01]  /*20f0*/  MUFU.RCP R18, R18 ;  /* 0x0000001200127308 */ /* 0x000ea20000001000 */
[----:B------:R-:W-:Y:S01]  /*2100*/  @!P3 FMUL R17, R17, 16777216 ;  /* 0x4b8000001111b820 */ /* 0x000fe20000400000 */
[----:B------:R-:W3:Y:S01]  /*2110*/  SHFL.BFLY PT, R6, R7, 0x8, 0x1f ;  /* 0x0d001f0007067f89 */ /* 0x000ee200000e0000 */
[----:B0-----:R-:W-:-:S04]  /*2120*/  FADD R12, R9, R20 ;  /* 0x00000014090c7221 */ /* 0x001fc80000000000 */
[C---:B------:R-:W-:Y:S01]  /*2130*/  FMUL R13, R12.reuse, 0.25 ;  /* 0x3e8000000c0d7820 */ /* 0x040fe20000400000 */
[C---:B------:R-:W-:Y:S01]  /*2140*/  FSETP.GEU.AND P3, PT, |R12|.reuse, 1.175494350822287508e-38, PT ;  /* 0x008000000c00780b */ /* 0x040fe20003f6e200 */
[----:B------:R-:W0:Y:S01]  /*2150*/  SHFL.BFLY PT, R19, R12, 0x2, 0x1f ;  /* 0x0c401f000c137f89 */ /* 0x000e2200000e0000 */
[----:B------:R-:W-:Y:S01]  /*2160*/  FSETP.GT.AND P0, PT, |R12|, 8.50705917302346158658e+37, PT ;  /* 0x7e8000000c00780b */ /* 0x000fe20003f04200 */
[----:B--2---:R-:W-:-:S03]  /*2170*/  FMUL R17, R18, R17 ;  /* 0x0000001112117220 */ /* 0x004fc60000400000 */
[----:B------:R-:W-:Y:S02]  /*2180*/  FSEL R15, R13, R12, P0 ;  /* 0x0000000c0d0f7208 */ /* 0x000fe40000000000 */
[----:B------:R-:W-:Y:S01]  /*2190*/  FSEL R17, R17, RZ, P2 ;  /* 0x000000ff11117208 */ /* 0x000fe20001000000 */
[----:B-1----:R-:W-:-:S04]  /*21a0*/  FADD R11, -R8, R11 ;  /* 0x0000000b080b7221 */ /* 0x002fc80000000100 */
[----:B------:R-:W-:Y:S01]  /*21b0*/  @!P3 FMUL R15, R15, 16777216 ;  /* 0x4b8000000f0fb820 */ /* 0x000fe20000400000 */
[----:B------:R-:W-:Y:S01]  /*21c0*/  FSETP.NEU.AND P2, PT, R12, RZ, PT ;  /* 0x000000ff0c00720b */ /* 0x000fe20003f4d000 */
[----:B------:R-:W-:Y:S01]  /*21d0*/  @P0 FMUL R20, R20, 0.25 ;  /* 0x3e80000014140820 */ /* 0x000fe20000400000 */
[C---:B------:R-:W-:Y:S01]  /*21e0*/  FFMA R8, R11.reuse, R17, R8 ;  /* 0x000000110b087223 */ /* 0x040fe20000000008 */
[----:B------:R-:W-:Y:S01]  /*21f0*/  FMUL R13, R11, R11 ;  /* 0x0000000b0b0d7220 */ /* 0x000fe20000400000 */
[----:B---3--:R-:W-:Y:S01]  /*2200*/  FADD R6, R7, R6 ;  /* 0x0000000607067221 */ /* 0x008fe20000000000 */
[----:B------:R-:W1:Y:S01]  /*2210*/  MUFU.RCP R15, R15 ;  /* 0x0000000f000f7308 */ /* 0x000e620000001000 */
[----:B------:R-:W-:Y:S01]  /*2220*/  @!P3 FMUL R20, R20, 16777216 ;  /* 0x4b8000001414b820 */ /* 0x000fe20000400000 */
[----:B------:R-:W-:Y:S01]  /*2230*/  FMUL R13, R14, R13 ;  /* 0x0000000d0e0d7220 */ /* 0x000fe20000400000 */
[----:B------:R-:W2:Y:S03]  /*2240*/  SHFL.BFLY PT, R7, R8, 0x4, 0x1f ;  /* 0x0c801f0008077f89 */ /* 0x000ea600000e0000 */
[----:B------:R-:W-:Y:S01]  /*2250*/  FFMA R6, R17, R13, R6 ;  /* 0x0000000d11067223 */ /* 0x000fe20000000006 */
[----:B0-----:R-:W-:-:S04]  /*2260*/  FADD R13, R12, R19 ;  /* 0x000000130c0d7221 */ /* 0x001fc80000000000 */
[----:B------:R-:W0:Y:S01]  /*2270*/  SHFL.BFLY PT, R11, R6, 0x4, 0x1f ;  /* 0x0c801f00060b7f89 */ /* 0x000e2200000e0000 */
[C---:B------:R-:W-:Y:S01]  /*2280*/  FSETP.GEU.AND P3, PT, |R13|.reuse, 1.175494350822287508e-38, PT ;  /* 0x008000000d00780b */ /* 0x040fe20003f6e200 */
[C---:B------:R-:W-:Y:S01]  /*2290*/  FMUL R14, R13.reuse, 0.25 ;  /* 0x3e8000000d0e7820 */ /* 0x040fe20000400000 */
[----:B------:R-:W-:Y:S01]  /*22a0*/  FSETP.GT.AND P0, PT, |R13|, 8.50705917302346158658e+37, PT ;  /* 0x7e8000000d00780b */ /* 0x000fe20003f04200 */
[----:B------:R-:W3:Y:S01]  /*22b0*/  SHFL.BFLY PT, R16, R13, 0x1, 0x1f ;  /* 0x0c201f000d107f89 */ /* 0x000ee200000e0000 */
[----:B-1----:R-:W-:Y:S02]  /*22c0*/  FMUL R20, R15, R20 ;  /* 0x000000140f147220 */ /* 0x002fe40000400000 */
[----:B------:R-:W-:-:S03]  /*22d0*/  FSEL R15, R14, R13, P0 ;  /* 0x0000000d0e0f7208 */ /* 0x000fc60000000000 */
[----:B------:R-:W-:-:S04]  /*22e0*/  FSEL R20, R20, RZ, P2 ;  /* 0x000000ff14147208 */ /* 0x000fc80001000000 */
[----:B------:R-:W-:Y:S01]  /*22f0*/  @!P3 FMUL R15, R15, 16777216 ;  /* 0x4b8000000f0fb820 */ /* 0x000fe20000400000 */
[----:B--2---:R-:W-:Y:S01]  /*2300*/  FADD R7, -R8, R7 ;  /* 0x0000000708077221 */ /* 0x004fe20000000100 */
[----:B------:R-:W-:Y:S01]  /*2310*/  @P0 FMUL R19, R19, 0.25 ;  /* 0x3e80000013130820 */ /* 0x000fe20000400000 */
[----:B------:R-:W-:Y:S02]  /*2320*/  FSETP.NEU.AND P0, PT, R13, RZ, PT ;  /* 0x000000ff0d00720b */ /* 0x000fe40003f0d000 */
[C---:B------:R-:W-:Y:S01]  /*2330*/  FMUL R14, R7.reuse, R7 ;  /* 0x00000007070e7220 */ /* 0x040fe20000400000 */
[----:B------:R-:W-:Y:S01]  /*2340*/  FFMA R7, R7, R20, R8 ;  /* 0x0000001407077223 */ /* 0x000fe20000000008 */
[----:B------:R-:W-:Y:S02]  /*2350*/  @!P3 FMUL R19, R19, 16777216 ;  /* 0x4b8000001313b820 */ /* 0x000fe40000400000 */
[----:B------:R-:W-:Y:S01]  /*2360*/  FMUL R14, R9, R14 ;  /* 0x0000000e090e7220 */ /* 0x000fe20000400000 */
[----:B0-----:R-:W-:-:S02]  /*2370*/  FADD R11, R6, R11 ;  /* 0x0000000b060b7221 */ /* 0x001fc40000000000 */
[----:B------:R-:W0:Y:S01]  /*2380*/  SHFL.BFLY PT, R6, R7, 0x2, 0x1f ;  /* 0x0c401f0007067f89 */ /* 0x000e2200000e0000 */
[----:B---3--:R-:W-:Y:S01]  /*2390*/  FADD R17, R13, R16 ;  /* 0x000000100d117221 */ /* 0x008fe20000000000 */
[----:B------:R-:W-:Y:S02]  /*23a0*/  FFMA R11, R20, R14, R11 ;  /* 0x0000000e140b7223 */ /* 0x000fe4000000000b */
[----:B------:R-:W1:Y:S01]  /*23b0*/  MUFU.RCP R14, R15 ;  /* 0x0000000f000e7308 */ /* 0x000e620000001000 */
[C---:B------:R-:W-:Y:S01]  /*23c0*/  FMUL R18, R17.reuse, 0.25 ;  /* 0x3e80000011127820 */ /* 0x040fe20000400000 */
[----:B------:R-:W-:Y:S01]  /*23d0*/  FSETP.GEU.AND P2, PT, |R17|, 1.175494350822287508e-38, PT ;  /* 0x008000001100780b */ /* 0x000fe20003f4e200 */
[----:B------:R-:W2:Y:S01]  /*23e0*/  SHFL.BFLY PT, R8, R11, 0x2, 0x1f ;  /* 0x0c401f000b087f89 */ /* 0x000ea200000e0000 */
[----:B-1----:R-:W-:Y:S01]  /*23f0*/  FMUL R14, R14, R19 ;  /* 0x000000130e0e7220 */ /* 0x002fe20000400000 */
[----:B0-----:R-:W-:-:S04]  /*2400*/  FADD R6, -R7, R6 ;  /* 0x0000000607067221 */ /* 0x001fc80000000100 */
[----:B------:R-:W-:Y:S02]  /*2410*/  FSEL R14, R14, RZ, P0 ;  /* 0x000000ff0e0e7208 */ /* 0x000fe40000000000 */
[----:B------:R-:W-:Y:S01]  /*2420*/  FSETP.GT.AND P0, PT, |R17|, 8.50705917302346158658e+37, PT ;  /* 0x7e8000001100780b */ /* 0x000fe20003f04200 */
[C---:B------:R-:W-:Y:S02]  /*2430*/  FMUL R9, R6.reuse, R6 ;  /* 0x0000000606097220 */ /* 0x040fe40000400000 */
[----:B------:R-:W-:Y:S01]  /*2440*/  FFMA R6, R6, R14, R7 ;  /* 0x0000000e06067223 */ /* 0x000fe20000000007 */
[----:B--2---:R-:W-:Y:S01]  /*2450*/  FADD R11, R11, R8 ;  /* 0x000000080b0b7221 */ /* 0x004fe20000000000 */
[----:B------:R-:W-:Y:S01]  /*2460*/  FMUL R9, R12, R9 ;  /* 0x000000090c097220 */ /* 0x000fe20000400000 */
[----:B------:R-:W-:Y:S02]  /*2470*/  FSEL R18, R18, R17, P0 ;  /* 0x0000001112127208 */ /* 0x000fe40000000000 */
[----:B------:R-:W0:Y:S01]  /*2480*/  SHFL.BFLY PT, R7, R6, 0x1, 0x1f ;  /* 0x0c201f0006077f89 */ /* 0x000e2200000e0000 */
[----:B------:R-:W-:-:S02]  /*2490*/  FFMA R9, R14, R9, R11 ;  /* 0x000000090e097223 */ /* 0x000fc4000000000b */
[----:B------:R-:W-:Y:S02]  /*24a0*/  @!P2 FMUL R18, R18, 16777216 ;  /* 0x4b8000001212a820 */ /* 0x000fe40000400000 */
[----:B------:R-:W-:Y:S01]  /*24b0*/  @P0 FMUL R16, R16, 0.25 ;  /* 0x3e80000010100820 */ /* 0x000fe20000400000 */
[----:B------:R-:W1:Y:S01]  /*24c0*/  SHFL.BFLY PT, R8, R9, 0x1, 0x1f ;  /* 0x0c201f0009087f89 */ /* 0x000e6200000e0000 */
[----:B------:R-:W2:Y:S01]  /*24d0*/  MUFU.RCP R11, R18 ;  /* 0x00000012000b7308 */ /* 0x000ea20000001000 */
[----:B------:R-:W-:Y:S01]  /*24e0*/  FSETP.NEU.AND P0, PT, R17, RZ, PT ;  /* 0x000000ff1100720b */ /* 0x000fe20003f0d000 */
[----:B------:R-:W-:Y:S01]  /*24f0*/  @!P2 FMUL R16, R16, 16777216 ;  /* 0x4b8000001010a820 */ /* 0x000fe20000400000 */
[----:B------:R-:W-:-:S03]  /*2500*/  ISETP.LT.AND P2, PT, R0, 0x40, !P6 ;  /* 0x000000400000780c */ /* 0x000fc60007741270 */
[----:B--2---:R-:W-:Y:S01]  /*2510*/  FMUL R11, R11, R16 ;  /* 0x000000100b0b7220 */ /* 0x004fe20000400000 */
[----:B0-----:R-:W-:-:S09]  /*2520*/  FADD R7, -R6, R7 ;  /* 0x0000000706077221 */ /* 0x001fd20000000100 */
[----:B------:R-:W-:Y:S01]  /*2530*/  @P2 STS [R0.X4+0x200], R17 ;  /* 0x0002001100002388 */ /* 0x000fe20000004800 */
[----:B------:R-:W-:Y:S01]  /*2540*/  FMUL R14, R7, R7 ;  /* 0x00000007070e7220 */ /* 0x000fe20000400000 */
[----:B------:R-:W-:Y:S01]  /*2550*/  FSEL R12, R11, RZ, P0 ;  /* 0x000000ff0b0c7208 */ /* 0x000fe20000000000 */
[----:B-1----:R-:W-:Y:S01]  /*2560*/  FADD R15, R9, R8 ;  /* 0x00000008090f7221 */ /* 0x002fe20000000000 */
[----:B------:R-:W-:Y:S01]  /*2570*/  IMAD R11, R2, 0xc00, R37 ;  /* 0x00000c00020b7824 */ /* 0x000fe200078e0225 */
[----:B------:R-:W-:Y:S02]  /*2580*/  FMUL R14, R13, R14 ;  /* 0x0000000e0d0e7220 */ /* 0x000fe40000400000 */
[----:B------:R-:W-:Y:S01]  /*2590*/  FFMA R19, R7, R12, R6 ;  /* 0x0000000c07137223 */ /* 0x000fe20000000006 */
[----:B------:R-:W-:Y:S01]  /*25a0*/  IMAD.WIDE R8, R11, R4, c[0x0][0x1a0] ;  /* 0x000068000b087625 */ /* 0x000fe200078e0204 */
[----:B------:R-:W-:-:S03]  /*25b0*/  FFMA R21, R12, R14, R15 ;  /* 0x0000000e0c157223 */ /* 0x000fc6000000000f */
[----:B------:R0:W-:Y:S04]  /*25c0*/  @P2 STS [R0.X4], R19 ;  /* 0x0000001300002388 */ /* 0x0001e80000004800 */
[----:B------:R-:W-:Y:S04]  /*25d0*/  @P2 STS [R0.X4+0x100], R21 ;  /* 0x0001001500002388 */ /* 0x000fe80000004800 */
[----:B------:R-:W-:Y:S06]  /*25e0*/  BAR.SYNC.DEFER_BLOCKING 0x0 ;  /* 0x0000000000007b1d */ /* 0x000fec0000010000 */
[----:B------:R-:W2:Y:S01]  /*25f0*/  @!P1 LDG.E.EF.64 R30, [R8.64] ;  /* 0x00000004081e9981 */ /* 0x000ea2000c0e1b00 */
[----:B------:R-:W-:Y:S01]  /*2600*/  IMAD.IADD R15, R23, 0x1, R22 ;  /* 0x00000001170f7824 */ /* 0x000fe200078e0216 */
[----:B------:R-:W-:-:S02]  /*2610*/  LEA R6, P3, R25, c[0x0][0x170], 0x1 ;  /* 0x00005c0019067a11 */ /* 0x000fc400078608ff */
[----:B------:R-:W-:Y:S01]  /*2620*/  LDS R16, [RZ] ;  /* 0x00000000ff107984 */ /* 0x000fe20000000800 */
[----:B------:R-:W-:Y:S01]  /*2630*/  IMAD.SHL.U32 R15, R15, 0x2, RZ ;  /* 0x000000020f0f7824 */ /* 0x000fe200078e00ff */
[----:B------:R-:W-:Y:S01]  /*2640*/  LEA R12, P0, R25, c[0x0][0x168], 0x2 ;  /* 0x00005a00190c7a11 */ /* 0x000fe200078010ff */
[----:B------:R-:W-:Y:S01]  /*2650*/  IMAD.X R7, RZ, RZ, c[0x0][0x174], P3 ;  /* 0x00005d00ff077624 */ /* 0x000fe200018e06ff */
[----:B------:R-:W-:Y:S03]  /*2660*/  LDS R14, [0x80] ;  /* 0x00008000ff0e7984 */ /* 0x000fe60000000800 */
[----:B------:R-:W-:Y:S01]  /*2670*/  IMAD.X R13, RZ, RZ, c[0x0][0x16c], P0 ;  /* 0x00005b00ff0d7624 */ /* 0x000fe200000e06ff */
[----:B------:R-:W-:Y:S04]  /*2680*/  LDS R20, [0x100] ;  /* 0x00010000ff147984 */ /* 0x000fe80000000800 */
[----:B------:R-:W1:Y:S04]  /*2690*/  LDS R17, [0x180] ;  /* 0x00018000ff117984 */ /* 0x000e680000000800 */
[----:B------:R-:W-:Y:S06]  /*26a0*/  BAR.SYNC.DEFER_BLOCKING 0x0 ;  /* 0x0000000000007b1d */ /* 0x000fec0000010000 */
[----:B--2---:R2:W-:Y:S04]  /*26b0*/  STS.64 [R15], R30 ;  /* 0x0000001e0f007388 */ /* 0x0045e80000000a00 */
[----:B------:R-:W-:Y:S06]  /*26c0*/  BAR.SYNC.DEFER_BLOCKING 0x0 ;  /* 0x0000000000007b1d */ /* 0x000fec0000010000 */
[----:B------:R-:W3:Y:S04]  /*26d0*/  LDG.E.EL R23, [R6.64+0x6000] ;  /* 0x0060000406177981 */ /* 0x000ee8000c2e1900 */
[----:B------:R-:W2:Y:S04]  /*26e0*/  LDG.E.EL R27, [R6.64+0x4800] ;  /* 0x00480004061b7981 */ /* 0x000ea8000c2e1900 */
[----:B0-----:R-:W4:Y:S04]  /*26f0*/  LDG.E.EL.64 R18, [R12.64+0xc000] ;  /* 0x00c000040c127981 */ /* 0x001f28000c2e1b00 */
[----:B------:R-:W5:Y:S01]  /*2700*/  LDG.E.EL.64 R8, [R12.64+0x9000] ;  /* 0x009000040c087981 */ /* 0x000f62000c2e1b00 */
[----:B------:R-:W-:-:S03]  /*2710*/  IMAD.MOV.U32 R28, RZ, RZ, 0x39aaaaab ;  /* 0x39aaaaabff1c7424 */ /* 0x000fc600078e00ff */
[----:B------:R-:W-:Y:S01]  /*2720*/  LDS R21, [R26+0x1008] ;  /* 0x001008001a157984 */ /* 0x000fe20000000800 */
[-C--:B-1----:R-:W-:Y:S01]  /*2730*/  FFMA R17, R17, R28.reuse, 9.9999999747524270788e-07 ;  /* 0x358637bd11117423 */ /* 0x082fe2000000001c */
[----:B------:R-:W-:Y:S02]  /*2740*/  FFMA R20, R20, R28, 9.9999999747524270788e-07 ;  /* 0x358637bd14147423 */ /* 0x000fe4000000001c */
[----:B------:R-:W0:Y:S03]  /*2750*/  LDS R22, [R26] ;  /* 0x000000001a167984 */ /* 0x000e260000000800 */
[----:B------:R-:W1:Y:S01]  /*2760*/  MUFU.RSQ R17, R17 ;  /* 0x0000001100117308 */ /* 0x000e620000001400 */
[----:B------:R-:W-:Y:S01]  /*2770*/  BAR.SYNC.DEFER_BLOCKING 0x0 ;  /* 0x0000000000007b1d */ /* 0x000fe20000010000 */
[C---:B---3--:R-:W-:Y:S01]  /*2780*/  PRMT R24, R23.reuse, 0x7632, R24 ;  /* 0x0000763217187816 */ /* 0x048fe20000000018 */
[----:B------:R-:W-:-:S02]  /*2790*/  IMAD.U32 R23, R23, 0x10000, RZ ;  /* 0x0001000017177824 */ /* 0x000fc400078e00ff */
[C---:B--2---:R-:W-:Y:S01]  /*27a0*/  IMAD.U32 R31, R27.reuse, 0x10000, RZ ;  /* 0x000100001b1f7824 */ /* 0x044fe200078e00ff */
[----:B------:R-:W-:Y:S01]  /*27b0*/  PRMT R27, R27, 0x7632, R27 ;  /* 0x000076321b1b7816 */ /* 0x000fe2000000001b */
[----:B------:R-:W-:Y:S01]  /*27c0*/  IMAD.U32 R24, R24, 0x10000, RZ ;  /* 0x0001000018187824 */ /* 0x000fe200078e00ff */
[----:B----4-:R-:W-:Y:S01]  /*27d0*/  FADD R30, R18, R23 ;  /* 0x00000017121e7221 */ /* 0x010fe20000000000 */
[----:B0-----:R-:W-:Y:S01]  /*27e0*/  IMAD.U32 R23, R22, 0x10000, RZ ;  /* 0x0001000016177824 */ /* 0x001fe200078e00ff */
[----:B------:R0:W2:Y:S01]  /*27f0*/  MUFU.RSQ R18, R20 ;  /* 0x0000001400127308 */ /* 0x0000a20000001400 */
[----:B------:R-:W-:Y:S01]  /*2800*/  FADD R28, R19, R24 ;  /* 0x00000018131c7221 */ /* 0x000fe20000000000 */
[----:B-----5:R-:W-:Y:S01]  /*2810*/  FADD R31, R8, R31 ;  /* 0x0000001f081f7221 */ /* 0x020fe20000000000 */
[----:B------:R-:W-:Y:S01]  /*2820*/  IMAD.U32 R24, R27, 0x10000, RZ ;  /* 0x000100001b187824 */ /* 0x000fe200078e00ff */
[C---:B------:R-:W-:Y:S01]  /*2830*/  PRMT R8, R21.reuse, 0x7632, R8 ;  /* 0x0000763215087816 */ /* 0x040fe20000000008 */
[----:B------:R-:W-:Y:S01]  /*2840*/  IMAD.U32 R21, R21, 0x10000, RZ ;  /* 0x0001000015157824 */ /* 0x000fe200078e00ff */
[----:B------:R-:W-:Y:S01]  /*2850*/  PRMT R19, R22, 0x7632, R19 ;  /* 0x0000763216137816 */ /* 0x000fe20000000013 */
[----:B------:R-:W-:Y:S01]  /*2860*/  FADD R24, R9, R24 ;  /* 0x0000001809187221 */ /* 0x000fe20000000000 */
[----:B------:R-:W-:Y:S01]  /*2870*/  FADD R23, -R16, R23 ;  /* 0x0000001710177221 */ /* 0x000fe20000000100 */
[----:B------:R-:W-:Y:S01]  /*2880*/  IMAD.U32 R9, R8, 0x10000, RZ ;  /* 0x0001000008097824 */ /* 0x000fe200078e00ff */
[----:B------:R-:W-:Y:S01]  /*2890*/  FADD R8, -R14, R21 ;  /* 0x000000150e087221 */ /* 0x000fe20000000100 */
[----:B------:R-:W-:Y:S01]  /*28a0*/  IMAD.U32 R19, R19, 0x10000, RZ ;  /* 0x0001000013137824 */ /* 0x000fe200078e00ff */
[----:B------:R-:W-:Y:S01]  /*28b0*/  FADD R30, R30, 1 ;  /* 0x3f8000001e1e7421 */ /* 0x000fe20000000000 */
[----:B0-----:R-:W-:Y:S01]  /*28c0*/  FADD R20, -R14, R9 ;  /* 0x000000090e147221 */ /* 0x001fe20000000100 */
[----:B------:R-:W-:Y:S01]  /*28d0*/  FADD R9, R28, 1 ;  /* 0x3f8000001c097421 */ /* 0x000fe20000000000 */
[----:B------:R-:W-:Y:S01]  /*28e0*/  FADD R19, -R16, R19 ;  /* 0x0000001310137221 */ /* 0x000fe20000000100 */
[C---:B-1----:R-:W-:Y:S01]  /*28f0*/  FMUL R8, R17.reuse, R8 ;  /* 0x0000000811087220 */ /* 0x042fe20000400000 */
[C---:B--2---:R-:W-:Y:S01]  /*2900*/  FMUL R23, R18.reuse, R23 ;  /* 0x0000001712177220 */ /* 0x044fe20000400000 */
[----:B------:R-:W-:Y:S01]  /*2910*/  FMUL R28, R17, R20 ;  /* 0x00000014111c7220 */ /* 0x000fe20000400000 */
[----:B------:R-:W-:Y:S01]  /*2920*/  FMUL R19, R18, R19 ;  /* 0x0000001312137220 */ /* 0x000fe20000400000 */
[-CC-:B------:R-:W-:Y:S01]  /*2930*/  FFMA R21, R8, R30.reuse, R31.reuse ;  /* 0x0000001e08157223 */ /* 0x180fe2000000001f */
[----:B------:R-:W-:Y:S01]  /*2940*/  FFMA R20, R23, R30, R31 ;  /* 0x0000001e17147223 */ /* 0x000fe2000000001f */
[-CC-:B------:R-:W-:Y:S01]  /*2950*/  FFMA R28, R28, R9.reuse, R24.reuse ;  /* 0x000000091c1c7223 */ /* 0x180fe20000000018 */
[----:B------:R-:W-:Y:S01]  /*2960*/  FFMA R27, R19, R9, R24 ;  /* 0x00000009131b7223 */ /* 0x000fe20000000018 */
[----:B------:R-:W-:Y:S01]  /*2970*/  LOP3.LUT R19, R37, 0x800, RZ, 0xfc, !PT ;  /* 0x0000080025137812 */ /* 0x000fe200078efcff */
[----:B------:R-:W-:Y:S01]  /*2980*/  CS2R R22, SRZ ;  /* 0x0000000000167805 */ /* 0x000fe2000001ff00 */
[----:B------:R-:W-:Y:S01]  /*2990*/  IMAD.WIDE R8, R11, R4, c[0x0][0x1a8] ;  /* 0x00006a000b087625 */ /* 0x000fe200078e0204 */
[----:B------:R-:W-:-:S02]  /*29a0*/  F2FP.BF16.PACK_AB R35, R28, R21 ;  /* 0x000000151c23723e */ /* 0x000fc400000010ff */
[----:B------:R-:W-:Y:S02]  /*29b0*/  F2FP.BF16.PACK_AB R31, R27, R20 ;  /* 0x000000141b1f723e */ /* 0x000fe400000010ff */
[----:B------:R-:W-:Y:S01]  /*29c0*/  ISETP.LT.U32.AND P0, PT, R19, 0xc00, PT ;  /* 0x00000c001300780c */ /* 0x000fe20003f01070 */
[----:B------:R-:W-:Y:S01]  /*29d0*/  STS [R26+0x1008], R35 ;  /* 0x001008231a007388 */ /* 0x000fe20000000800 */
[----:B------:R-:W-:Y:S02]  /*29e0*/  IMAD R19, R2, 0xc00, R19 ;  /* 0x00000c0002137824 */ /* 0x000fe400078e0213 */
[----:B------:R-:W-:Y:S01]  /*29f0*/  ISETP.LT.U32.AND.EX P0, PT, RZ, RZ, !P1, P0 ;  /* 0x000000ffff00720c */ /* 0x000fe20004f01100 */
[----:B------:R0:W-:Y:S04]  /*2a00*/  STS [R26], R31 ;  /* 0x0000001f1a007388 */ /* 0x0001e80000000800 */
[----:B------:R-:W-:Y:S01]  /*2a10*/  BAR.SYNC.DEFER_BLOCKING 0x0 ;  /* 0x0000000000007b1d */ /* 0x000fe20000010000 */
[----:B0-----:R-:W-:-:S05]  /*2a20*/  IMAD.WIDE R30, R19, R4, c[0x0][0x1a0] ;  /* 0x00006800131e7625 */ /* 0x001fca00078e0204 */
[----:B------:R-:W0:Y:S04]  /*2a30*/  LDS.64 R32, [R15] ;  /* 0x000000000f207984 */ /* 0x000e280000000a00 */
[----:B0-----:R0:W-:Y:S04]  /*2a40*/  @!P1 STG.E.64 [R8.64], R32 ;  /* 0x0000002008009986 */ /* 0x0011e8000c101b04 */
[----:B------:R-:W2:Y:S01]  /*2a50*/  @P0 LDG.E.EF.64 R22, [R30.64] ;  /* 0x000000041e160981 */ /* 0x000ea2000c0e1b00 */
[----:B------:R-:W-:Y:S01]  /*2a60*/  LOP3.LUT R35, R25, 0x800, RZ, 0xfc, !PT ;  /* 0x0000080019237812 */ /* 0x000fe200078efcff */
[----:B------:R-:W-:Y:S01]  /*2a70*/  IMAD.MOV.U32 R34, RZ, RZ, RZ ;  /* 0x000000ffff227224 */ /* 0x000fe200078e00ff */
[----:B------:R-:W-:Y:S01]  /*2a80*/  CS2R R24, SRZ ;  /* 0x0000000000187805 */ /* 0x000fe2000001ff00 */
[----:B------:R-:W-:Y:S01]  /*2a90*/  BAR.SYNC.DEFER_BLOCKING 0x0 ;  /* 0x0000000000007b1d */ /* 0x000fe20000010000 */
[----:B------:R-:W-:-:S04]  /*2aa0*/  ISETP.GE.U32.AND P3, PT, R35, 0xc00, PT ;  /* 0x00000c002300780c */ /* 0x000fc80003f66070 */
[----:B------:R-:W-:Y:S01]  /*2ab0*/  ISETP.GE.U32.AND.EX P3, PT, RZ, RZ, PT, P3 ;  /* 0x000000ffff00720c */ /* 0x000fe20003f66130 */
[----:B0-----:R-:W-:Y:S02]  /*2ac0*/  IMAD.MOV.U32 R32, RZ, RZ, RZ ;  /* 0x000000ffff207224 */ /* 0x001fe400078e00ff */
[----:B--2---:R-:W-:Y:S02]  /*2ad0*/  IMAD.MOV.U32 R30, RZ, RZ, R22 ;  /* 0x000000ffff1e7224 */ /* 0x004fe400078e0016 */
[----:B------:R-:W-:Y:S02]  /*2ae0*/  IMAD.MOV.U32 R31, RZ, RZ, R23 ;  /* 0x000000ffff1f7224 */ /* 0x000fe400078e0017 */
[----:B------:R-:W-:-:S03]  /*2af0*/  CS2R R22, SRZ ;  /* 0x0000000000167805 */ /* 0x000fc6000001ff00 */
[----:B------:R-:W-:Y:S04]  /*2b00*/  STS.64 [R15], R30 ;  /* 0x0000001e0f007388 */ /* 0x000fe80000000a00 */
[----:B------:R-:W-:Y:S06]  /*2b10*/  BAR.SYNC.DEFER_BLOCKING 0x0 ;  /* 0x0000000000007b1d */ /* 0x000fec0000010000 */
[----:B------:R0:W2:Y:S04]  /*2b20*/  @!P3 LDG.E.EL R34, [R6.64+0x7000] ;  /* 0x007000040622b981 */ /* 0x0000a8000c2e1900 */
[----:B------:R1:W3:Y:S04]  /*2b30*/  @!P3 LDG.E.EL.64 R22, [R12.64+0xe000] ;  /* 0x00e000040c16b981 */ /* 0x0002e8000c2e1b00 */
[----:B------:R0:W4:Y:S04]  /*2b40*/  @!P3 LDG.E.EL R32, [R6.64+0x5800] ;  /* 0x005800040620b981 */ /* 0x000128000c2e1900 */
[----:B------:R1:W5:Y:S04]  /*2b50*/  @!P3 LDG.E.EL.64 R24, [R12.64+0xb000] ;  /* 0x00b000040c18b981 */ /* 0x000368000c2e1b00 */
[----:B------:R-:W0:Y:S01]  /*2b60*/  LDS R30, [R26] ;  /* 0x000000001a1e7984 */ /* 0x000e220000000800 */
[----:B-1----:R-:W-:Y:S01]  /*2b70*/  FSEL R13, R20, +INF , !P4 ;  /* 0x7f800000140d7808 */ /* 0x002fe20006000000 */
[----:B0-----:R-:W-:-:S04]  /*2b80*/  IMAD.U32 R31, R30, 0x10000, RZ ;  /* 0x000100001e1f7824 */ /* 0x001fc800078e00ff */
[----:B------:R-:W-:-:S04]  /*2b90*/  FADD R31, -R16, R31 ;  /* 0x0000001f101f7221 */ /* 0x000fc80000000100 */
[----:B------:R-:W-:Y:S01]  /*2ba0*/  FMUL R31, R18, R31 ;  /* 0x0000001f121f7220 */ /* 0x000fe20000400000 */
[----:B------:R-:W-:-:S05]  /*2bb0*/  PRMT R30, R30, 0x7632, R30 ;  /* 0x000076321e1e7816 */ /* 0x000fca000000001e */
[----:B------:R-:W-:-:S04]  /*2bc0*/  IMAD.U32 R7, R30, 0x10000, RZ ;  /* 0x000100001e077824 */ /* 0x000fc800078e00ff */
[----:B------:R-:W-:Y:S01]  /*2bd0*/  FADD R7, -R16, R7 ;  /* 0x0000000710077221 */ /* 0x000fe20000000100 */
[----:B------:R-:W-:-:S03]  /*2be0*/  FSETP.NAN.AND P5, PT, R13, R13, PT ;  /* 0x0000000d0d00720b */ /* 0x000fc60003fa8000 */
[----:B------:R-:W-:Y:S01]  /*2bf0*/  FMUL R7, R18, R7 ;  /* 0x0000000712077220 */ /* 0x000fe20000400000 */
[----:B--2---:R-:W-:-:S04]  /*2c00*/  IMAD.U32 R37, R34, 0x10000, RZ ;  /* 0x0001000022257824 */ /* 0x004fc800078e00ff */
[----:B---3--:R-:W-:Y:S01]  /*2c10*/  FADD R22, R37, R22 ;  /* 0x0000001625167221 */ /* 0x008fe20000000000 */
[----:B----4-:R-:W-:-:S03]  /*2c20*/  IMAD.U32 R33, R32, 0x10000, RZ ;  /* 0x0001000020217824 */ /* 0x010fc600078e00ff */
[----:B------:R-:W-:Y:S01]  /*2c30*/  FADD R22, R22, 1 ;  /* 0x3f80000016167421 */ /* 0x000fe20000000000 */
[----:B-----5:R-:W-:-:S04]  /*2c40*/  FADD R33, R33, R24 ;  /* 0x0000001821217221 */ /* 0x020fc80000000000 */
[----:B------:R-:W-:-:S05]  /*2c50*/  FFMA R12, R31, R22, R33 ;  /* 0x000000161f0c7223 */ /* 0x000fca0000000021 */
[CC--:B------:R-:W-:Y:S02]  /*2c60*/  FSETP.GEU.AND P3, PT, R13.reuse, R12.reuse, PT ;  /* 0x0000000c0d00720b */ /* 0x0c0fe40003f6e000 */
[----:B------:R-:W-:Y:S02]  /*2c70*/  PRMT R34, R34, 0x7632, R34 ;  /* 0x0000763222227816 */ /* 0x000fe40000000022 */
[----:B------:R-:W-:Y:S02]  /*2c80*/  FSEL R6, R13, R12, !P3 ;  /* 0x0000000c0d067208 */ /* 0x000fe40005800000 */
[----:B------:R-:W-:Y:S01]  /*2c90*/  ISETP.LT.U32.AND P3, PT, R35, 0xc00, PT ;  /* 0x00000c002300780c */ /* 0x000fe20003f61070 */
[----:B------:R-:W-:Y:S01]  /*2ca0*/  IMAD.U32 R34, R34, 0x10000, RZ ;  /* 0x0001000022227824 */ /* 0x000fe200078e00ff */
[----:B------:R-:W-:Y:S02]  /*2cb0*/  PRMT R32, R32, 0x7632, R32 ;  /* 0x0000763220207816 */ /* 0x000fe40000000020 */
[----:B------:R-:W-:Y:S01]  /*2cc0*/  ISETP.LT.U32.AND.EX P3, PT, RZ, RZ, !P4, P3 ;  /* 0x000000ffff00720c */ /* 0x000fe20006761130 */
[----:B------:R-:W-:-:S02]  /*2cd0*/  FADD R23, R34, R23 ;  /* 0x0000001722177221 */ /* 0x000fc40000000000 */
[----:B------:R-:W-:Y:S02]  /*2ce0*/  IMAD.U32 R32, R32, 0x10000, RZ ;  /* 0x0001000020207824 */ /* 0x000fe400078e00ff */
[----:B------:R-:W-:Y:S02]  /*2cf0*/  FADD R18, R23, 1 ;  /* 0x3f80000017127421 */ /* 0x000fe40000000000 */
[----:B------:R-:W-:-:S04]  /*2d00*/  FADD R25, R32, R25 ;  /* 0x0000001920197221 */ /* 0x000fc80000000000 */
[----:B------:R-:W-:Y:S02]  /*2d10*/  FFMA R23, R7, R18, R25 ;  /* 0x0000001207177223 */ /* 0x000fe40000000019 */
[----:B------:R-:W-:Y:S02]  /*2d20*/  @P3 FSEL R13, R13, R6, P5 ;  /* 0x000000060d0d3208 */ /* 0x000fe40002800000 */
[----:B------:R-:W-:-:S04]  /*2d30*/  FSEL R6, R27, +INF , !P4 ;  /* 0x7f8000001b067808 */ /* 0x000fc80006000000 */
[----:B------:R-:W-:-:S04]  /*2d40*/  FSETP.GEU.AND P5, PT, R6, R23, PT ;  /* 0x000000170600720b */ /* 0x000fc80003fae000 */
[C---:B------:R-:W-:Y:S02]  /*2d50*/  FSEL R7, R6.reuse, R23, !P5 ;  /* 0x0000001706077208 */ /* 0x040fe40006800000 */
[----:B------:R-:W-:-:S04]  /*2d60*/  FSETP.NAN.AND P5, PT, R6, R6, PT ;  /* 0x000000060600720b */ /* 0x000fc80003fa8000 */
[----:B------:R-:W-:-:S04]  /*2d70*/  @P3 FSEL R6, R6, R7, P5 ;  /* 0x0000000706063208 */ /* 0x000fc80002800000 */
[C---:B------:R-:W-:Y:S02]  /*2d80*/  FSETP.GEU.AND P5, PT, R13.reuse, R6, PT ;  /* 0x000000060d00720b */ /* 0x040fe40003fae000 */
[----:B------:R-:W-:-:S11]  /*2d90*/  FSETP.NAN.AND P6, PT, R13, R13, PT ;  /* 0x0000000d0d00720b */ /* 0x000fd60003fc8000 */
[----:B------:R-:W-:Y:S02]  /*2da0*/  @P5 FSEL R13, R13, R6, P6 ;  /* 0x000000060d0d5208 */ /* 0x000fe40003000000 */
[----:B------:R-:W0:Y:S01]  /*2db0*/  LDS R6, [R26+0x1008] ;  /* 0x001008001a067984 */ /* 0x000e220000000800 */
[----:B------:R-:W-:Y:S01]  /*2dc0*/  FSEL R31, R21, +INF , !P4 ;  /* 0x7f800000151f7808 */ /* 0x000fe20006000000 */
[----:B0-----:R-:W-:-:S04]  /*2dd0*/  IMAD.U32 R7, R6, 0x10000, RZ ;  /* 0x0001000006077824 */ /* 0x001fc800078e00ff */
[----:B------:R-:W-:-:S04]  /*2de0*/  FADD R16, -R14, R7 ;  /* 0x000000070e107221 */ /* 0x000fc80000000100 */
[----:B------:R-:W-:-:S04]  /*2df0*/  FMUL R16, R17, R16 ;  /* 0x0000001011107220 */ /* 0x000fc80000400000 */
[----:B------:R-:W-:Y:S01]  /*2e00*/  FFMA R16, R16, R22, R33 ;  /* 0x0000001610107223 */ /* 0x000fe20000000021 */
[----:B------:R-:W-:Y:S04]  /*2e10*/  BAR.SYNC.DEFER_BLOCKING 0x0 ;  /* 0x0000000000007b1d */ /* 0x000fe80000010000 */
[CC--:B------:R-:W-:Y:S02]  /*2e20*/  FSETP.GEU.AND P5, PT, R31.reuse, R16.reuse, PT ;  /* 0x000000101f00720b */ /* 0x0c0fe40003fae000 */
[----:B------:R-:W-:Y:S02]  /*2e30*/  PRMT R6, R6, 0x7632, R6 ;  /* 0x0000763206067816 */ /* 0x000fe40000000006 */
[C---:B------:R-:W-:Y:S02]  /*2e40*/  FSEL R7, R31.reuse, R16, !P5 ;  /* 0x000000101f077208 */ /* 0x040fe40006800000 */
[----:B------:R-:W-:-:S04]  /*2e50*/  FSETP.NAN.AND P5, PT, R31, R31, PT ;  /* 0x0000001f1f00720b */ /* 0x000fc80003fa8000 */
[----:B------:R-:W-:Y:S01]  /*2e60*/  @P3 FSEL R31, R31, R7, P5 ;  /* 0x000000071f1f3208 */ /* 0x000fe20002800000 */
[----:B------:R-:W-:-:S04]  /*2e70*/  IMAD.U32 R7, R6, 0x10000, RZ ;  /* 0x0001000006077824 */ /* 0x000fc800078e00ff */
[----:B------:R-:W-:-:S04]  /*2e80*/  FADD R14, -R14, R7 ;  /* 0x000000070e0e7221 */ /* 0x000fc80000000100 */
[----:B------:R-:W-:Y:S01]  /*2e90*/  FMUL R14, R17, R14 ;  /* 0x0000000e110e7220 */ /* 0x000fe20000400000 */
[----:B------:R-:W-:-:S03]  /*2ea0*/  FSEL R6, R28, +INF , !P4 ;  /* 0x7f8000001c067808 */ /* 0x000fc60006000000 */
[----:B------:R-:W-:-:S05]  /*2eb0*/  FFMA R25, R14, R18, R25 ;  /* 0x000000120e197223 */ /* 0x000fca0000000019 */
[----:B------:R-:W-:-:S04]  /*2ec0*/  FSETP.GEU.AND P5, PT, R6, R25, PT ;  /* 0x000000190600720b */ /* 0x000fc80003fae000 */
[C---:B------:R-:W-:Y:S02]  /*2ed0*/  FSEL R7, R6.reuse, R25, !P5 ;  /* 0x0000001906077208 */ /* 0x040fe40006800000 */
[----:B------:R-:W-:-:S04]  /*2ee0*/  FSETP.NAN.AND P5, PT, R6, R6, PT ;  /* 0x000000060600720b */ /* 0x000fc80003fa8000 */
[----:B------:R-:W-:-:S04]  /*2ef0*/  @P3 FSEL R6, R6, R7, P5 ;  /* 0x0000000706063208 */ /* 0x000fc80002800000 */
[C---:B------:R-:W-:Y:S02]  /*2f00*/  FSETP.GEU.AND P5, PT, R31.reuse, R6, PT ;  /* 0x000000061f00720b */ /* 0x040fe40003fae000 */
[----:B------:R-:W-:-:S11]  /*2f10*/  FSETP.NAN.AND P6, PT, R31, R31, PT ;  /* 0x0000001f1f00720b */ /* 0x000fd60003fc8000 */
[----:B------:R-:W-:Y:S02]  /*2f20*/  @P5 FSEL R31, R31, R6, P6 ;  /* 0x000000061f1f5208 */ /* 0x000fe40003000000 */
[----:B------:R-:W0:Y:S01]  /*2f30*/  SHFL.BFLY PT, R6, R13, 0x10, 0x1f ;  /* 0x0e001f000d067f89 */ /* 0x000e2200000e0000 */
[C---:B------:R-:W-:Y:S02]  /*2f40*/  FSETP.NAN.AND P5, PT, R13.reuse, R13, PT ;  /* 0x0000000d0d00720b */ /* 0x040fe40003fa8000 */
[----:B0-----:R-:W-:-:S11]  /*2f50*/  FSETP.GEU.AND P6, PT, R13, R6, PT ;  /* 0x000000060d00720b */ /* 0x001fd60003fce000 */
[----:B------:R-:W-:Y:S02]  /*2f60*/  @!P5 FSEL R13, R13, R6, !P6 ;  /* 0x000000060d0dd208 */ /* 0x000fe40007000000 */
[----:B------:R-:W0:Y:S01]  /*2f70*/  SHFL.BFLY PT, R6, R31, 0x10, 0x1f ;  /* 0x0e001f001f067f89 */ /* 0x000e2200000e0000 */
[C---:B------:R-:W-:Y:S02]  /*2f80*/  FSETP.NAN.AND P5, PT, R31.reuse, R31, PT ;  /* 0x0000001f1f00720b */ /* 0x040fe40003fa8000 */
[----:B0-----:R-:W-:-:S11]  /*2f90*/  FSETP.GEU.AND P6, PT, R31, R6, PT ;  /* 0x000000061f00720b */ /* 0x001fd60003fce000 */
[----:B------:R-:W-:Y:S02]  /*2fa0*/  @!P5 FSEL R31, R31, R6, !P6 ;  /* 0x000000061f1fd208 */ /* 0x000fe40007000000 */
[----:B------:R-:W0:Y:S01]  /*2fb0*/  SHFL.BFLY PT, R6, R13, 0x8, 0x1f ;  /* 0x0d001f000d067f89 */ /* 0x000e2200000e0000 */
[C---:B------:R-:W-:Y:S02]  /*2fc0*/  FSETP.NAN.AND P6, PT, R13.reuse, R13, PT ;  /* 0x0000000d0d00720b */ /* 0x040fe40003fc8000 */
[----:B0-----:R-:W-:-:S13]  /*2fd0*/  FSETP.GEU.AND P5, PT, R13, R6, PT ;  /* 0x000000060d00720b */ /* 0x001fda0003fae000 */
[----:B------:R-:W-:Y:S02]  /*2fe0*/  @P5 FSEL R13, R13, R6, P6 ;  /* 0x000000060d0d5208 */ /* 0x000fe40003000000 */
        /* <DEDUP_REMOVED lines=21> */
[----:B------:R-:W-:Y:S02]  /*3140*/  F2FP.BF16.PACK_AB R17, R23, R12 ;  /* 0x0000000c1711723e */ /* 0x000fe400000010ff */
[----:B------:R-:W-:-:S03]  /*3150*/  F2FP.BF16.PACK_AB R35, R25, R16 ;  /* 0x000000101923723e */ /* 0x000fc600000010ff */
[----:B------:R-:W-:Y:S04]  /*3160*/  STS [R26], R17 ;  /* 0x000000111a007388 */ /* 0x000fe80000000800 */
[----:B------:R-:W-:Y:S01]  /*3170*/  STS [R26+0x1008], R35 ;  /* 0x001008231a007388 */ /* 0x000fe20000000800 */
[C---:B------:R-:W-:Y:S01]  /*3180*/  FSETP.NAN.AND P6, PT, R13.reuse, R13, PT ;  /* 0x0000000d0d00720b */ /* 0x040fe20003fc8000 */
[----:B------:R-:W-:Y:S02]  /*3190*/  IMAD.MOV.U32 R33, RZ, RZ, R31 ;  /* 0x000000ffff217224 */ /* 0x000fe400078e001f */
[----:B------:R-:W-:Y:S01]  /*31a0*/  BAR.SYNC.DEFER_BLOCKING 0x0 ;  /* 0x0000000000007b1d */ /* 0x000fe20000010000 */
[----:B0-----:R-:W-:-:S13]  /*31b0*/  FSETP.GEU.AND P5, PT, R13, R6, PT ;  /* 0x000000060d00720b */ /* 0x001fda0003fae000 */
[----:B------:R-:W-:Y:S01]  /*31c0*/  @P5 SEL R13, R13, R6, P6 ;  /* 0x000000060d0d5207 */ /* 0x000fe20003000000 */
[----:B------:R-:W-:Y:S04]  /*31d0*/  LDS.64 R30, [R15] ;  /* 0x000000000f1e7984 */ /* 0x000fe80000000a00 */
[----:B------:R-:W0:Y:S01]  /*31e0*/  SHFL.BFLY PT, R6, R33, 0x1, 0x1f ;  /* 0x0c201f0021067f89 */ /* 0x000e2200000e0000 */
[C---:B------:R-:W-:Y:S02]  /*31f0*/  FSETP.NAN.AND P6, PT, R33.reuse, R33, PT ;  /* 0x000000212100720b */ /* 0x040fe40003fc8000 */
[----:B0-----:R-:W-:-:S13]  /*3200*/  FSETP.GEU.AND P5, PT, R33, R6, PT ;  /* 0x000000062100720b */ /* 0x001fda0003fae000 */
[----:B------:R-:W-:Y:S01]  /*3210*/  @P5 SEL R33, R33, R6, P6 ;  /* 0x0000000621215207 */ /* 0x000fe20003000000 */
[----:B------:R-:W-:-:S05]  /*3220*/  IMAD.WIDE R6, R19, R4, c[0x0][0x1a8] ;  /* 0x00006a0013067625 */ /* 0x000fca00078e0204 */
[----:B------:R-:W-:Y:S01]  /*3230*/  @P0 STG.E.64 [R6.64], R30 ;  /* 0x0000001e06000986 */ /* 0x000fe2000c101b04 */
[----:B------:R-:W-:-:S03]  /*3240*/  LOP3.LUT P6, RZ, R0, 0x1f, RZ, 0xc0, !PT ;  /* 0x0000001f00ff7812 */ /* 0x000fc600078cc0ff */
[----:B------:R-:W-:Y:S01]  /*3250*/  BAR.SYNC.DEFER_BLOCKING 0x0 ;  /* 0x0000000000007b1d */ /* 0x000fe20000010000 */
[----:B------:R-:W-:-:S09]  /*3260*/  ISETP.GE.AND P5, PT, R0, 0x40, PT ;  /* 0x000000400000780c */ /* 0x000fd20003fa6270 */
[----:B------:R-:W-:Y:S04]  /*3270*/  @!P6 STS [R10], R13 ;  /* 0x0000000d0a00e388 */ /* 0x000fe80000000800 */
[----:B------:R-:W-:Y:S04]  /*3280*/  @!P6 STS [R10+0x80], R33 ;  /* 0x000080210a00e388 */ /* 0x000fe80000000800 */
[----:B------:R-:W-:Y:S01]  /*3290*/  BAR.SYNC.DEFER_BLOCKING 0x0 ;  /* 0x0000000000007b1d */ /* 0x000fe20000010000 */
[----:B------:R-:W-:-:S05]  /*32a0*/  FSEL R28, R28, -INF , !P4 ;  /* 0xff8000001c1c7808 */ /* 0x000fca0006000000 */
[----:B------:R-:W0:Y:S01]  /*32b0*/  @!P5 LDS R2, [R0.X4] ;  /* 0x000000000002d984 */ /* 0x000e220000004800 */
[----:B------:R-:W-:Y:S02]  /*32c0*/  FSEL R17, R20, -INF , !P4 ;  /* 0xff80000014117808 */ /* 0x000fe40006000000 */
[----:B------:R-:W-:Y:S02]  /*32d0*/  FSEL R21, R21, -INF , !P4 ;  /* 0xff80000015157808 */ /* 0x000fe40006000000 */
[----:B------:R-:W-:Y:S02]  /*32e0*/  FSEL R14, R27, -INF , !P4 ;  /* 0xff8000001b0e7808 */ /* 0x000fe40006000000 */
[----:B------:R-:W-:-:S04]  /*32f0*/  FSETP.GT.AND P4, PT, R28, R25, PT ;  /* 0x000000191c00720b */ /* 0x000fc80003f84000 */
[C---:B------:R-:W-:Y:S02]  /*3300*/  FSEL R25, R28.reuse, R25, P4 ;  /* 0x000000191c197208 */ /* 0x040fe40002000000 */
[----:B------:R-:W-:-:S04]  /*3310*/  FSETP.NAN.AND P4, PT, R28, R28, PT ;  /* 0x0000001c1c00720b */ /* 0x000fc80003f88000 */
[----:B------:R-:W-:Y:S02]  /*3320*/  @P3 FSEL R28, R28, R25, P4 ;  /* 0x000000191c1c3208 */ /* 0x000fe40002000000 */
[----:B------:R-:W-:-:S04]  /*3330*/  FSETP.GT.AND P4, PT, R21, R16, PT ;  /* 0x000000101500720b */ /* 0x000fc80003f84000 */
[C---:B------:R-:W-:Y:S02]  /*3340*/  FSEL R16, R21.reuse, R16, P4 ;  /* 0x0000001015107208 */ /* 0x040fe40002000000 */
[----:B------:R-:W-:-:S04]  /*3350*/  FSETP.NAN.AND P4, PT, R21, R21, PT ;  /* 0x000000151500720b */ /* 0x000fc80003f88000 */
[----:B------:R-:W-:Y:S02]  /*3360*/  @P3 FSEL R21, R21, R16, P4 ;  /* 0x0000001015153208 */ /* 0x000fe40002000000 */
[CC--:B------:R-:W-:Y:S01]  /*3370*/  FSETP.GT.AND P4, PT, R14.reuse, R23.reuse, PT ;  /* 0x000000170e00720b */ /* 0x0c0fe20003f84000 */
[----:B0-----:R-:W0:Y:S03]  /*3380*/  SHFL.BFLY PT, R13, R2, 0x10, 0x1f ;  /* 0x0e001f00020d7f89 */ /* 0x001e2600000e0000 */
[C---:B------:R-:W-:Y:S02]  /*3390*/  FSEL R23, R14.reuse, R23, P4 ;  /* 0x000000170e177208 */ /* 0x040fe40002000000 */
[----:B------:R-:W-:-:S04]  /*33a0*/  FSETP.NAN.AND P4, PT, R14, R14, PT ;  /* 0x0000000e0e00720b */ /* 0x000fc80003f88000 */
[----:B------:R-:W-:Y:S02]  /*33b0*/  @P3 FSEL R14, R14, R23, P4 ;  /* 0x000000170e0e3208 */ /* 0x000fe40002000000 */
[----:B------:R-:W-:-:S04]  /*33c0*/  FSETP.GT.AND P4, PT, R17, R12, PT ;  /* 0x0000000c1100720b */ /* 0x000fc80003f84000 */
[C---:B------:R-:W-:Y:S02]  /*33d0*/  FSEL R12, R17.reuse, R12, P4 ;  /* 0x0000000c110c7208 */ /* 0x040fe40002000000 */
[----:B------:R-:W-:-:S04]  /*33e0*/  FSETP.NAN.AND P4, PT, R17, R17, PT ;  /* 0x000000111100720b */ /* 0x000fc80003f88000 */
[----:B------:R-:W-:Y:S02]  /*33f0*/  @P3 FSEL R17, R17, R12, P4 ;  /* 0x0000000c11113208 */ /* 0x000fe40002000000 */
[CC--:B0-----:R-:W-:Y:S02]  /*3400*/  FSETP.GEU.AND P4, PT, R2.reuse, R13.reuse, PT ;  /* 0x0000000d0200720b */ /* 0x0c1fe40003f8e000 */
[C---:B------:R-:W-:Y:S02]  /*3410*/  FSETP.NAN.AND P3, PT, R2.reuse, R2, PT ;  /* 0x000000020200720b */ /* 0x040fe40003f68000 */
[----:B------:R-:W-:-:S04]  /*3420*/  FSEL R13, R2, R13, !P4 ;  /* 0x0000000d020d7208 */ /* 0x000fc80006000000 */
[----:B------:R-:W-:Y:S02]  /*3430*/  FSEL R13, R2, R13, P3 ;  /* 0x0000000d020d7208 */ /* 0x000fe40001800000 */
[----:B------:R-:W-:-:S03]  /*3440*/  FSETP.GT.AND P3, PT, R17, R14, PT ;  /* 0x0000000e1100720b */ /* 0x000fc60003f64000 */
[----:B------:R-:W0:Y:S01]  /*3450*/  SHFL.BFLY PT, R2, R13, 0x8, 0x1f ;  /* 0x0d001f000d027f89 */ /* 0x000e2200000e0000 */
[----:B------:R-:W-:-:S09]  /*3460*/  FSETP.NAN.AND P4, PT, R17, R17, PT ;  /* 0x000000111100720b */ /* 0x000fd20003f88000 */
[----:B------:R-:W-:Y:S02]  /*3470*/  @!P3 FSEL R17, R17, R14, P4 ;  /* 0x0000000e1111b208 */ /* 0x000fe40002000000 */
[CC--:B------:R-:W-:Y:S02]  /*3480*/  FSETP.GT.AND P3, PT, R21.reuse, R28.reuse, PT ;  /* 0x0000001c1500720b */ /* 0x0c0fe40003f64000 */
[C---:B------:R-:W-:Y:S01]  /*3490*/  FSETP.NAN.AND P4, PT, R21.reuse, R21, PT ;  /* 0x000000151500720b */ /* 0x040fe20003f88000 */
[----:B------:R-:W1:Y:S10]  /*34a0*/  SHFL.BFLY PT, R12, R17, 0x10, 0x1f ;  /* 0x0e001f00110c7f89 */ /* 0x000e7400000e0000 */
[----:B------:R-:W-:-:S02]  /*34b0*/  @!P3 FSEL R21, R21, R28, P4 ;  /* 0x0000001c1515b208 */ /* 0x000fc40002000000 */
[CC--:B0-----:R-:W-:Y:S02]  /*34c0*/  FSETP.GEU.AND P4, PT, R13.reuse, R2.reuse, PT ;  /* 0x000000020d00720b */ /* 0x0c1fe40003f8e000 */
[C---:B------:R-:W-:Y:S01]  /*34d0*/  FSETP.NAN.AND P3, PT, R13.reuse, R13, PT ;  /* 0x0000000d0d00720b */ /* 0x040fe20003f68000 */
[----:B------:R-:W0:Y:S10]  /*34e0*/  SHFL.BFLY PT, R14, R21, 0x10, 0x1f ;  /* 0x0e001f00150e7f89 */ /* 0x000e3400000e0000 */
[----:B------:R-:W-:-:S02]  /*34f0*/  @P4 FSEL R13, R13, R2, P3 ;  /* 0x000000020d0d4208 */ /* 0x000fc40001800000 */
[----:B------:R-:W-:-:S03]  /*3500*/  FSETP.NAN.AND P4, PT, R17, R17, PT ;  /* 0x000000111100720b */ /* 0x000fc60003f88000 */
[----:B------:R-:W2:Y:S01]  /*3510*/  SHFL.BFLY PT, R2, R13, 0x4, 0x1f ;  /* 0x0c801f000d027f89 */ /* 0x000ea200000e0000 */
[----:B-1----:R-:W-:-:S09]  /*3520*/  FSETP.GT.AND P3, PT, R17, R12, PT ;  /* 0x0000000c1100720b */ /* 0x002fd20003f64000 */
[----:B------:R-:W-:Y:S02]  /*3530*/  @!P4 FSEL R17, R17, R12, P3 ;  /* 0x0000000c1111c208 */ /* 0x000fe40001800000 */
[----:B------:R-:W-:-:S03]  /*3540*/  FSETP.NAN.AND P4, PT, R21, R21, PT ;  /* 0x000000151500720b */ /* 0x000fc60003f88000 */
[----:B------:R-:W1:Y:S01]  /*3550*/  SHFL.BFLY PT, R12, R17, 0x8, 0x1f ;  /* 0x0d001f00110c7f89 */ /* 0x000e6200000e0000 */
[----:B0-----:R-:W-:-:S09]  /*3560*/  FSETP.GT.AND P3, PT, R21, R14, PT ;  /* 0x0000000e1500720b */ /* 0x001fd20003f64000 */
[----:B------:R-:W-:Y:S02]  /*3570*/  @!P4 FSEL R21, R21, R14, P3 ;  /* 0x0000000e1515c208 */ /* 0x000fe40001800000 */
[----:B--2---:R-:W-:-:S03]  /*3580*/  FSETP.GEU.AND P4, PT, R13, R2, PT ;  /* 0x000000020d00720b */ /* 0x004fc60003f8e000 */
[----:B------:R-:W0:Y:S01]  /*3590*/  SHFL.BFLY PT, R14, R21, 0x8, 0x1f ;  /* 0x0d001f00150e7f89 */ /* 0x000e2200000e0000 */
[----:B------:R-:W-:-:S09]  /*35a0*/  FSETP.NAN.AND P3, PT, R13, R13, PT ;  /* 0x0000000d0d00720b */ /* 0x000fd20003f68000 */
[----:B------:R-:W-:Y:S02]  /*35b0*/  @P4 FSEL R13, R13, R2, P3 ;  /* 0x000000020d0d4208 */ /* 0x000fe40001800000 */
[----:B-1----:R-:W-:-:S03]  /*35c0*/  FSETP.GT.AND P3, PT, R17, R12, PT ;  /* 0x0000000c1100720b */ /* 0x002fc60003f64000 */
[----:B------:R-:W1:Y:S01]  /*35d0*/  SHFL.BFLY PT, R2, R13, 0x2, 0x1f ;  /* 0x0c401f000d027f89 */ /* 0x000e6200000e0000 */
[----:B------:R-:W-:-:S09]  /*35e0*/  FSETP.NAN.AND P4, PT, R17, R17, PT ;  /* 0x000000111100720b */ /* 0x000fd20003f88000 */
[----:B------:R-:W-:Y:S02]  /*35f0*/  @!P3 FSEL R17, R17, R12, P4 ;  /* 0x0000000c1111b208 */ /* 0x000fe40002000000 */
[----:B0-----:R-:W-:-:S03]  /*3600*/  FSETP.GT.AND P3, PT, R21, R14, PT ;  /* 0x0000000e1500720b */ /* 0x001fc60003f64000 */
[----:B------:R-:W0:Y:S01]  /*3610*/  SHFL.BFLY PT, R12, R17, 0x4, 0x1f ;  /* 0x0c801f00110c7f89 */ /* 0x000e2200000e0000 */
[----:B------:R-:W-:-:S09]  /*3620*/  FSETP.NAN.AND P4, PT, R21, R21, PT ;  /* 0x000000151500720b */ /* 0x000fd20003f88000 */
[----:B------:R-:W-:Y:S02]  /*3630*/  @!P3 FSEL R21, R21, R14, P4 ;  /* 0x0000000e1515b208 */ /* 0x000fe40002000000 */
[----:B-1----:R-:W-:-:S03]  /*3640*/  FSETP.GEU.AND P4, PT, R13, R2, PT ;  /* 0x000000020d00720b */ /* 0x002fc60003f8e000 */
[----:B------:R-:W1:Y:S01]  /*3650*/  SHFL.BFLY PT, R14, R21, 0x4, 0x1f ;  /* 0x0c801f00150e7f89 */ /* 0x000e6200000e0000 */
[----:B------:R-:W-:-:S09]  /*3660*/  FSETP.NAN.AND P3, PT, R13, R13, PT ;  /* 0x0000000d0d00720b */ /* 0x000fd20003f68000 */
[----:B------:R-:W-:Y:S02]  /*3670*/  @P4 FSEL R13, R13, R2, P3 ;  /* 0x000000020d0d4208 */ /* 0x000fe40001800000 */
[----:B0-----:R-:W-:-:S03]  /*3680*/  FSETP.GT.AND P3, PT, R17, R12, PT ;  /* 0x0000000c1100720b */ /* 0x001fc60003f64000 */
[----:B------:R-:W0:Y:S01]  /*3690*/  SHFL.BFLY PT, R2, R13, 0x1, 0x1f ;  /* 0x0c201f000d027f89 */ /* 0x000e2200000e0000 */
[----:B------:R-:W-:-:S09]  /*36a0*/  FSETP.NAN.AND P4, PT, R17, R17, PT ;  /* 0x000000111100720b */ /* 0x000fd20003f88000 */
[----:B------:R-:W-:Y:S02]  /*36b0*/  @!P3 FSEL R17, R17, R12, P4 ;  /* 0x0000000c1111b208 */ /* 0x000fe40002000000 */
[----:B-1----:R-:W-:-:S03]  /*36c0*/  FSETP.GT.AND P3, PT, R21, R14, PT ;  /* 0x0000000e1500720b */ /* 0x002fc60003f64000 */
[----:B------:R-:W1:Y:S01]  /*36d0*/  SHFL.BFLY PT, R12, R17, 0x2, 0x1f ;  /* 0x0c401f00110c7f89 */ /* 0x000e6200000e0000 */
[----:B------:R-:W-:-:S09]  /*36e0*/  FSETP.NAN.AND P4, PT, R21, R21, PT ;  /* 0x000000151500720b */ /* 0x000fd20003f88000 */
[----:B------:R-:W-:Y:S02]  /*36f0*/  @!P3 FSEL R21, R21, R14, P4 ;  /* 0x0000000e1515b208 */ /* 0x000fe40002000000 */
[----:B0-----:R-:W-:-:S03]  /*3700*/  FSETP.GEU.AND P4, PT, R13, R2, PT ;  /* 0x000000020d00720b */ /* 0x001fc60003f8e000 */
[----:B------:R-:W0:Y:S01]  /*3710*/  SHFL.BFLY PT, R14, R21, 0x2, 0x1f ;  /* 0x0c401f00150e7f89 */ /* 0x000e2200000e0000 */
[----:B------:R-:W-:-:S09]  /*3720*/  FSETP.NAN.AND P3, PT, R13, R13, PT ;  /* 0x0000000d0d00720b */ /* 0x000fd20003f68000 */
[----:B------:R-:W-:Y:S02]  /*3730*/  @P4 SEL R13, R13, R2, P3 ;  /* 0x000000020d0d4207 */ /* 0x000fe40001800000 */
[----:B-1----:R-:W-:-:S03]  /*3740*/  FSETP.GT.AND P3, PT, R17, R12, PT ;  /* 0x0000000c1100720b */ /* 0x002fc60003f64000 */
[----:B------:R-:W-:Y:S04]  /*3750*/  @P2 STS [R0.X4], R13 ;  /* 0x0000000d00002388 */ /* 0x000fe80000004800 */
[----:B------:R-:W-:Y:S01]  /*3760*/  BAR.SYNC.DEFER_BLOCKING 0x0 ;  /* 0x0000000000007b1d */ /* 0x000fe20000010000 */
[----:B------:R-:W-:-:S05]  /*3770*/  FSETP.NAN.AND P4, PT, R17, R17, PT ;  /* 0x000000111100720b */ /* 0x000fca0003f88000 */
[----:B------:R-:W-:Y:S02]  /*3780*/  @!P3 FSEL R17, R17, R12, P4 ;  /* 0x0000000c1111b208 */ /* 0x000fe40002000000 */
[C---:B0-----:R-:W-:Y:S02]  /*3790*/  FSETP.GT.AND P3, PT, R21.reuse, R14, PT ;  /* 0x0000000e1500720b */ /* 0x041fe40003f64000 */
[----:B------:R-:W-:-:S11]  /*37a0*/  FSETP.NAN.AND P4, PT, R21, R21, PT ;  /* 0x000000151500720b */ /* 0x000fd60003f88000 */
[----:B------:R-:W-:Y:S02]  /*37b0*/  @!P3 FSEL R21, R21, R14, P4 ;  /* 0x0000000e1515b208 */ /* 0x000fe40002000000 */
[----:B------:R-:W-:Y:S04]  /*37c0*/  LDS R14, [RZ] ;  /* 0x00000000ff0e7984 */ /* 0x000fe80000000800 */
[----:B------:R-:W-:Y:S04]  /*37d0*/  LDS R15, [0x80] ;  /* 0x00008000ff0f7984 */ /* 0x000fe80000000800 */
[----:B------:R-:W0:Y:S04]  /*37e0*/  SHFL.BFLY PT, R2, R17, 0x1, 0x1f ;  /* 0x0c201f0011027f89 */ /* 0x000e2800000e0000 */
[----:B------:R-:W-:Y:S06]  /*37f0*/  BAR.SYNC.DEFER_BLOCKING 0x0 ;  /* 0x0000000000007b1d */ /* 0x000fec0000010000 */
[----:B------:R-:W1:Y:S01]  /*3800*/  SHFL.BFLY PT, R12, R21, 0x1, 0x1f ;  /* 0x0c201f00150c7f89 */ /* 0x000e6200000e0000 */
[----:B------:R-:W-:-:S02]  /*3810*/  FSETP.NAN.AND P4, PT, R17, R17, PT ;  /* 0x000000111100720b */ /* 0x000fc40003f88000 */
[----:B0-----:R-:W-:Y:S01]  /*3820*/  FSETP.GT.AND P3, PT, R17, R2, PT ;  /* 0x000000021100720b */ /* 0x001fe20003f64000 */
[----:B------:R-:W-:-:S12]  /*3830*/  STS.64 [RZ], R14 ;  /* 0x0000000eff007388 */ /* 0x000fd80000000a00 */
[----:B------:R-:W-:Y:S01]  /*3840*/  @!P3 SEL R17, R17, R2, P4 ;  /* 0x000000021111b207 */ /* 0x000fe20002000000 */
[----:B------:R-:W-:Y:S01]  /*3850*/  BAR.SYNC.DEFER_BLOCKING 0x0 ;  /* 0x0000000000007b1d */ /* 0x000fe20000010000 */
[C---:B-1----:R-:W-:Y:S02]  /*3860*/  FSETP.GT.AND P3, PT, R21.reuse, R12, PT ;  /* 0x0000000c1500720b */ /* 0x042fe40003f64000 */
[----:B------:R-:W-:Y:S02]  /*3870*/  FSETP.NAN.AND P4, PT, R21, R21, PT ;  /* 0x000000151500720b */ /* 0x000fe40003f88000 */
[----:B------:R-:W-:-:S09]  /*3880*/  LOP3.LUT R2, R0, 0x1, RZ, 0xc0, !PT ;  /* 0x0000000100027812 */ /* 0x000fd200078ec0ff */
[----:B------:R-:W-:Y:S02]  /*3890*/  @!P3 SEL R21, R21, R12, P4 ;  /* 0x0000000c1515b207 */ /* 0x000fe40002000000 */
[----:B------:R-:W-:Y:S04]  /*38a0*/  LDS R12, [R2.X4] ;  /* 0x00000000020c7984 */ /* 0x000fe80000004800 */
[----:B------:R-:W-:Y:S06]  /*38b0*/  BAR.SYNC.DEFER_BLOCKING 0x0 ;  /* 0x0000000000007b1d */ /* 0x000fec0000010000 */
[----:B------:R-:W-:Y:S04]  /*38c0*/  @!P6 STS [R10], R17 ;  /* 0x000000110a00e388 */ /* 0x000fe80000000800 */
[----:B------:R-:W-:Y:S04]  /*38d0*/  @!P6 STS [R10+0x80], R21 ;  /* 0x000080150a00e388 */ /* 0x000fe80000000800 */
[----:B------:R-:W-:Y:S06]  /*38e0*/  BAR.SYNC.DEFER_BLOCKING 0x0 ;  /* 0x0000000000007b1d */ /* 0x000fec0000010000 */
[----:B------:R-:W0:Y:S04]  /*38f0*/  @!P5 LDS R5, [R0.X4] ;  /* 0x000000000005d984 */ /* 0x000e280000004800 */
[----:B0-----:R-:W0:Y:S01]  /*3900*/  SHFL.BFLY PT, R16, R5, 0x10, 0x1f ;  /* 0x0e001f0005107f89 */ /* 0x001e2200000e0000 */
[----:B------:R-:W-:-:S02]  /*3910*/  FSETP.NAN.AND P4, PT, R5, R5, PT ;  /* 0x000000050500720b */ /* 0x000fc40003f88000 */
[----:B0-----:R-:W-:-:S04]  /*3920*/  FSETP.GT.AND P3, PT, R5, R16, PT ;  /* 0x000000100500720b */ /* 0x001fc80003f64000 */
[----:B------:R-:W-:-:S04]  /*3930*/  FSEL R16, R5, R16, P3 ;  /* 0x0000001005107208 */ /* 0x000fc80001800000 */
[----:B------:R-:W-:-:S05]  /*3940*/  FSEL R13, R5, R16, P4 ;  /* 0x00000010050d7208 */ /* 0x000fca0002000000 */
[----:B------:R-:W0:Y:S01]  /*3950*/  SHFL.BFLY PT, R16, R13, 0x8, 0x1f ;  /* 0x0d001f000d107f89 */ /* 0x000e2200000e0000 */
[C---:B------:R-:W-:Y:S02]  /*3960*/  FSETP.NAN.AND P4, PT, R13.reuse, R13, PT ;  /* 0x0000000d0d00720b */ /* 0x040fe40003f88000 */
[----:B0-----:R-:W-:-:S13]  /*3970*/  FSETP.GT.AND P3, PT, R13, R16, PT ;  /* 0x000000100d00720b */ /* 0x001fda0003f64000 */
[----:B------:R-:W-:-:S05]  /*3980*/  @!P3 FSEL R13, R13, R16, P4 ;  /* 0x000000100d0db208 */ /* 0x000fca0002000000 */
        /* <DEDUP_REMOVED lines=11> */
[----:B------:R-:W-:-:S05]  /*3a40*/  @!P3 SEL R13, R13, R10, P4 ;  /* 0x0000000a0d0db207 */ /* 0x000fca0002000000 */
[----:B------:R-:W-:Y:S04]  /*3a50*/  @P2 STS [R0.X4], R13 ;  /* 0x0000000d00002388 */ /* 0x000fe80000004800 */
[----:B------:R-:W-:Y:S06]  /*3a60*/  BAR.SYNC.DEFER_BLOCKING 0x0 ;  /* 0x0000000000007b1d */ /* 0x000fec0000010000 */
[----:B------:R-:W-:Y:S04]  /*3a70*/  LDS R16, [RZ] ;  /* 0x00000000ff107984 */ /* 0x000fe80000000800 */
[----:B------:R-:W0:Y:S04]  /*3a80*/  LDS R17, [0x80] ;  /* 0x00008000ff117984 */ /* 0x000e280000000800 */
[----:B------:R-:W-:Y:S01]  /*3a90*/  BAR.SYNC.DEFER_BLOCKING 0x0 ;  /* 0x0000000000007b1d */ /* 0x000fe20000010000 */
[----:B------:R-:W-:-:S02]  /*3aa0*/  FSETP.GE.AND P2, PT, R14, RZ, PT ;  /* 0x000000ff0e00720b */ /* 0x000fc40003f46000 */
[C---:B------:R-:W-:Y:S02]  /*3ab0*/  FSETP.GE.AND P3, PT, R15.reuse, RZ, PT ;  /* 0x000000ff0f00720b */ /* 0x040fe40003f66000 */
[----:B------:R-:W-:Y:S02]  /*3ac0*/  FSEL R14, R14, RZ, !P2 ;  /* 0x000000ff0e0e7208 */ /* 0x000fe40005000000 */
[----:B------:R-:W-:-:S03]  /*3ad0*/  FSEL R15, R15, RZ, !P3 ;  /* 0x000000ff0f0f7208 */ /* 0x000fc60005800000 */
[----:B------:R-:W-:Y:S02]  /*3ae0*/  FADD R14, RZ, -R14 ;  /* 0x8000000eff0e7221 */ /* 0x000fe40000000000 */
[----:B------:R-:W-:-:S03]  /*3af0*/  FADD R15, RZ, -R15 ;  /* 0x8000000fff0f7221 */ /* 0x000fc60000000000 */
[----:B------:R-:W-:Y:S02]  /*3b00*/  FSETP.NAN.AND P3, PT, R14, R14, PT ;  /* 0x0000000e0e00720b */ /* 0x000fe40003f68000 */
[----:B------:R-:W-:Y:S01]  /*3b10*/  FSETP.NAN.AND P4, PT, R15, R15, PT ;  /* 0x0000000f0f00720b */ /* 0x000fe20003f88000 */
[----:B0-----:R-:W-:Y:S04]  /*3b20*/  STS.64 [RZ], R16 ;  /* 0x00000010ff007388 */ /* 0x001fe80000000a00 */
[----:B------:R-:W-:Y:S01]  /*3b30*/  BAR.SYNC.DEFER_BLOCKING 0x0 ;  /* 0x0000000000007b1d */ /* 0x000fe20000010000 */
[----:B------:R-:W-:Y:S02]  /*3b40*/  FSETP.GTU.AND P2, PT, R16, RZ, PT ;  /* 0x000000ff1000720b */ /* 0x000fe40003f4c000 */
[----:B------:R-:W-:-:S02]  /*3b50*/  FSETP.GTU.AND P5, PT, R17, RZ, PT ;  /* 0x000000ff1100720b */ /* 0x000fc40003fac000 */
[----:B------:R-:W-:Y:S02]  /*3b60*/  FSEL R5, R16, RZ, P2 ;  /* 0x000000ff10057208 */ /* 0x000fe40001000000 */
[----:B------:R-:W-:Y:S02]  /*3b70*/  FSEL R10, R17, RZ, P5 ;  /* 0x000000ff110a7208 */ /* 0x000fe40002800000 */
[----:B------:R-:W-:-:S04]  /*3b80*/  FSETP.GT.AND P2, PT, R14, R5, PT ;  /* 0x000000050e00720b */ /* 0x000fc80003f44000 */
[----:B------:R-:W-:Y:S02]  /*3b90*/  @!P3 FSEL R14, R14, R5, P2 ;  /* 0x000000050e0eb208 */ /* 0x000fe40001000000 */
[----:B------:R-:W-:-:S03]  /*3ba0*/  FSETP.GT.AND P2, PT, R15, R10, PT ;  /* 0x0000000a0f00720b */ /* 0x000fc60003f44000 */
[----:B------:R-:W-:Y:S01]  /*3bb0*/  FMUL R14, R14, 0.0078740157186985015869 ;  /* 0x3c0102040e0e7820 */ /* 0x000fe20000400000 */
[----:B------:R-:W-:Y:S01]  /*3bc0*/  @!P4 FSEL R15, R15, R10, P2 ;  /* 0x0000000a0f0fc208 */ /* 0x000fe20001000000 */
[----:B------:R0:W1:Y:S03]  /*3bd0*/  LDS R13, [R2.X4] ;  /* 0x00000000020d7984 */ /* 0x0000660000004800 */
[C---:B------:R-:W-:Y:S01]  /*3be0*/  FSETP.GT.AND P2, PT, R14.reuse, 9.9999997473787516356e-06, PT ;  /* 0x3727c5ac0e00780b */ /* 0x040fe20003f44000 */
[----:B------:R-:W-:Y:S01]  /*3bf0*/  FMUL R15, R15, 0.0078740157186985015869 ;  /* 0x3c0102040f0f7820 */ /* 0x000fe20000400000 */
[----:B------:R-:W-:-:S04]  /*3c00*/  FSETP.NAN.AND P3, PT, R14, R14, PT ;  /* 0x0000000e0e00720b */ /* 0x000fc80003f68000 */
[----:B------:R-:W-:-:S07]  /*3c10*/  FSETP.GT.AND P4, PT, R15, 9.9999997473787516356e-06, PT ;  /* 0x3727c5ac0f00780b */ /* 0x000fce0003f84000 */
[----:B------:R-:W-:Y:S02]  /*3c20*/  @!P2 FSEL R14, R14, 9.9999997473787516356e-06, P3 ;  /* 0x3727c5ac0e0ea808 */ /* 0x000fe40001800000 */
[----:B------:R-:W-:-:S04]  /*3c30*/  FSETP.NAN.AND P2, PT, R15, R15, PT ;  /* 0x0000000f0f00720b */ /* 0x000fc80003f48000 */
[----:B------:R-:W-:Y:S02]  /*3c40*/  @!P4 FSEL R15, R15, 9.9999997473787516356e-06, P2 ;  /* 0x3727c5ac0f0fc808 */ /* 0x000fe40001000000 */
[----:B------:R-:W-:Y:S02]  /*3c50*/  FSETP.GT.AND P3, PT, |R14|, 8.50705917302346158658e+37, PT ;  /* 0x7e8000000e00780b */ /* 0x000fe40003f64200 */
[----:B------:R-:W-:Y:S02]  /*3c60*/  FSETP.GT.AND P6, PT, |R15|, 8.50705917302346158658e+37, PT ;  /* 0x7e8000000f00780b */ /* 0x000fe40003fc4200 */
[----:B------:R-:W-:Y:S02]  /*3c70*/  LOP3.LUT R5, R3, 0x1, R0, 0xf8, !PT ;  /* 0x0000000103057812 */ /* 0x000fe400078ef800 */
[----:B------:R-:W-:Y:S02]  /*3c80*/  LOP3.LUT P2, RZ, R0, 0x3fe, RZ, 0xc0, !PT ;  /* 0x000003fe00ff7812 */ /* 0x000fe4000784c0ff */
[----:B------:R-:W-:-:S02]  /*3c90*/  FSETP.GEU.AND P5, PT, |R14|, 1.175494350822287508e-38, PT ;  /* 0x008000000e00780b */ /* 0x000fc40003fae200 */
[----:B------:R-:W-:Y:S02]  /*3ca0*/  FSETP.GEU.AND P4, PT, |R15|, 1.175494350822287508e-38, PT ;  /* 0x008000000f00780b */ /* 0x000fe40003f8e200 */
[C---:B------:R-:W-:Y:S01]  /*3cb0*/  ISETP.LT.AND P2, PT, R5.reuse, 0x200, !P2 ;  /* 0x000002000500780c */ /* 0x040fe20005741270 */
[----:B------:R-:W-:Y:S01]  /*3cc0*/  @P3 FMUL R14, R14, 0.25 ;  /* 0x3e8000000e0e3820 */ /* 0x000fe20000400000 */
[----:B0-----:R-:W-:Y:S01]  /*3cd0*/  IMAD.WIDE R2, R5, R4, c[0x0][0x1b0] ;  /* 0x00006c0005027625 */ /* 0x001fe200078e0204 */
[----:B-1----:R-:W-:Y:S01]  /*3ce0*/  F2FP.BF16.PACK_AB R12, R13, R12 ;  /* 0x0000000c0d0c723e */ /* 0x002fe200000010ff */
[----:B------:R-:W-:Y:S02]  /*3cf0*/  @P6 FMUL R15, R15, 0.25 ;  /* 0x3e8000000f0f6820 */ /* 0x000fe40000400000 */
[----:B------:R-:W-:Y:S01]  /*3d00*/  IMAD.WIDE R4, R5, R4, c[0x0][0x1b8] ;  /* 0x00006e0005047625 */ /* 0x000fe200078e0204 */
[C---:B------:R-:W-:Y:S02]  /*3d10*/  PRMT R10, R12.reuse, 0x7610, R10 ;  /* 0x000076100c0a7816 */ /* 0x040fe4000000000a */
[----:B------:R-:W-:Y:S01]  /*3d20*/  PRMT R16, R12, 0x7632, R16 ;  /* 0x000076320c107816 */ /* 0x000fe20000000010 */
[----:B------:R-:W-:Y:S01]  /*3d30*/  @!P5 FMUL R14, R14, 16777216 ;  /* 0x4b8000000e0ed820 */ /* 0x000fe20000400000 */
[----:B------:R-:W-:-:S02]  /*3d40*/  @!P4 FMUL R15, R15, 16777216 ;  /* 0x4b8000000f0fc820 */ /* 0x000fc40000400000 */
[----:B------:R-:W-:Y:S04]  /*3d50*/  @P2 STG.E.U16 [R2.64], R10 ;  /* 0x0000000a02002986 */ /* 0x000fe8000c101504 */
[----:B------:R-:W-:Y:S01]  /*3d60*/  @P2 STG.E.U16 [R4.64], R16 ;  /* 0x0000001004002986 */ /* 0x000fe2000c101504 */
[----:B------:R-:W0:Y:S01]  /*3d70*/  MUFU.RCP R14, R14 ;  /* 0x0000000e000e7308 */ /* 0x000e220000001000 */
[----:B------:R-:W-:-:S07]  /*3d80*/  IMAD.MOV.U32 R0, RZ, RZ, 0x3e800000 ;  /* 0x3e800000ff007424 */ /* 0x000fce00078e00ff */
[----:B------:R-:W1:Y:S01]  /*3d90*/  MUFU.RCP R15, R15 ;  /* 0x0000000f000f7308 */ /* 0x000e620000001000 */
[C---:B------:R-:W-:Y:S02]  /*3da0*/  FSEL R13, R0.reuse, 1, P3 ;  /* 0x3f800000000d7808 */ /* 0x040fe40001800000 */
[----:B------:R-:W-:-:S03]  /*3db0*/  FSEL R0, R0, 1, P6 ;  /* 0x3f80000000007808 */ /* 0x000fc60003000000 */
[----:B------:R-:W-:Y:S02]  /*3dc0*/  @!P5 FMUL R13, R13, 16777216 ;  /* 0x4b8000000d0dd820 */ /* 0x000fe40000400000 */
[----:B------:R-:W-:Y:S02]  /*3dd0*/  @!P4 FMUL R0, R0, 16777216 ;  /* 0x4b8000000000c820 */ /* 0x000fe40000400000 */
[----:B0-----:R-:W-:Y:S01]  /*3de0*/  FMUL R14, R14, R13 ;  /* 0x0000000d0e0e7220 */ /* 0x001fe20000400000 */
[----:B------:R-:W-:Y:S01]  /*3df0*/  BAR.SYNC.DEFER_BLOCKING 0x0 ;  /* 0x0000000000007b1d */ /* 0x000fe20000010000 */
[----:B-1----:R-:W-:-:S05]  /*3e00*/  FMUL R15, R15, R0 ;  /* 0x000000000f0f7220 */ /* 0x002fca0000400000 */
[----:B------:R-:W-:Y:S04]  /*3e10*/  STS [RZ], R14 ;  /* 0x0000000eff007388 */ /* 0x000fe80000000800 */
[----:B------:R-:W-:Y:S01]  /*3e20*/  STS [0x8], R15 ;  /* 0x0000080fff007388 */ /* 0x000fe20000000800 */
[----:B------:R-:W-:-:S03]  /*3e30*/  CS2R R12, SRZ ;  /* 0x00000000000c7805 */ /* 0x000fc6000001ff00 */
[----:B------:R-:W-:Y:S06]  /*3e40*/  BAR.SYNC.DEFER_BLOCKING 0x0 ;  /* 0x0000000000007b1d */ /* 0x000fec0000010000 */
[----:B------:R-:W2:Y:S01]  /*3e50*/  @!P1 LDG.E.EF.64 R12, [R8.64] ;  /* 0x00000004080c9981 */ /* 0x000ea2000c0e1b00 */
[----:B------:R-:W-:-:S06]  /*3e60*/  SHF.R.U32.HI R29, RZ, 0x6, R29 ;  /* 0x00000006ff1d7819 */ /* 0x000fcc000001161d */
[----:B------:R-:W0:Y:S01]  /*3e70*/  LDS R29, [R29] ;  /* 0x000000001d1d7984 */ /* 0x000e220000000800 */
[----:B------:R-:W-:Y:S01]  /*3e80*/  BSSY B0, `(.L_x_2) ;  /* 0x0000038000007945 */ /* 0x000fe20003800000 */
[C---:B--2---:R-:W-:Y:S01]  /*3e90*/  PRMT R0, R12.reuse, 0x7632, R0 ;  /* 0x000076320c007816 */ /* 0x044fe20000000000 */
[----:B------:R-:W-:-:S04]  /*3ea0*/  IMAD.U32 R12, R12, 0x10000, RZ ;  /* 0x000100000c0c7824 */ /* 0x000fc800078e00ff */
[----:B------:R-:W-:Y:S01]  /*3eb0*/  IMAD.U32 R0, R0, 0x10000, RZ ;  /* 0x0001000000007824 */ /* 0x000fe200078e00ff */
[----:B0-----:R-:W-:-:S03]  /*3ec0*/  FMUL R12, R29, R12 ;  /* 0x0000000c1d0c7220 */ /* 0x001fc60000400000 */
[----:B------:R-:W-:Y:S01]  /*3ed0*/  FMUL R2, R29, R0 ;  /* 0x000000001d027220 */ /* 0x000fe20000400000 */
[C---:B------:R-:W-:Y:S01]  /*3ee0*/  IMAD.U32 R0, R13.reuse, 0x10000, RZ ;  /* 0x000100000d007824 */ /* 0x040fe200078e00ff */
[----:B------:R-:W-:Y:S01]  /*3ef0*/  PRMT R13, R13, 0x7632, R13 ;  /* 0x000076320d0d7816 */ /* 0x000fe2000000000d */
[----:B------:R-:W0:Y:S02]  /*3f00*/  FRND R12, R12 ;  /* 0x0000000c000c7307 */ /* 0x000e240000201000 */
[----:B------:R-:W-:Y:S02]  /*3f10*/  FMUL R3, R29, R0 ;  /* 0x000000001d037220 */ /* 0x000fe40000400000 */
[----:B------:R-:W-:-:S04]  /*3f20*/  IMAD.U32 R0, R13, 0x10000, RZ ;  /* 0x000100000d007824 */ /* 0x000fc800078e00ff */
[----:B------:R-:W1:Y:S01]  /*3f30*/  FRND R2, R2 ;  /* 0x0000000200027307 */ /* 0x000e620000201000 */
[----:B------:R-:W-:-:S07]  /*3f40*/  FMUL R0, R29, R0 ;  /* 0x000000001d007220 */ /* 0x000fce0000400000 */
[----:B------:R-:W2:Y:S01]  /*3f50*/  FRND R3, R3 ;  /* 0x0000000300037307 */ /* 0x000ea20000201000 */
[----:B0-----:R-:W-:-:S07]  /*3f60*/  FSETP.GT.AND P4, PT, R12, -127, PT ;  /* 0xc2fe00000c00780b */ /* 0x001fce0003f84000 */
[----:B------:R-:W0:Y:S01]  /*3f70*/  FRND R0, R0 ;  /* 0x0000000000007307 */ /* 0x000e220000201000 */
[----:B-1----:R-:W-:Y:S02]  /*3f80*/  FSETP.GT.AND P2, PT, R2, -127, PT ;  /* 0xc2fe00000200780b */ /* 0x002fe40003f44000 */
[C---:B------:R-:W-:Y:S02]  /*3f90*/  FSETP.NAN.AND P5, PT, R12.reuse, R12, PT ;  /* 0x0000000c0c00720b */ /* 0x040fe40003fa8000 */
[----:B--2---:R-:W-:Y:S02]  /*3fa0*/  FSETP.GT.AND P3, PT, R3, -127, PT ;  /* 0xc2fe00000300780b */ /* 0x004fe40003f64000 */
[----:B------:R-:W-:Y:S02]  /*3fb0*/  @!P4 FSEL R12, R12, -127, P5 ;  /* 0xc2fe00000c0cc808 */ /* 0x000fe40002800000 */
[----:B------:R-:W-:Y:S02]  /*3fc0*/  FSETP.NAN.AND P5, PT, R2, R2, PT ;  /* 0x000000020200720b */ /* 0x000fe40003fa8000 */
[----:B0-----:R-:W-:-:S03]  /*3fd0*/  FSETP.GT.AND P4, PT, R0, -127, PT ;  /* 0xc2fe00000000780b */ /* 0x001fc60003f84000 */
[----:B------:R-:W-:Y:S02]  /*3fe0*/  @!P2 FSEL R2, R2, -127, P5 ;  /* 0xc2fe00000202a808 */ /* 0x000fe40002800000 */
[C---:B------:R-:W-:Y:S02]  /*3ff0*/  FSETP.NAN.AND P2, PT, R3.reuse, R3, PT ;  /* 0x000000030300720b */ /* 0x040fe40003f48000 */
[----:B------:R-:W0:Y:S02]  /*4000*/  F2I.S16.TRUNC.NTZ R4, R2 ;  /* 0x0000000200047305 */ /* 0x000e24000020e900 */
[----:B------:R-:W-:Y:S02]  /*4010*/  @!P3 FSEL R3, R3, -127, P2 ;  /* 0xc2fe00000303b808 */ /* 0x000fe40001000000 */
[----:B------:R-:W-:Y:S02]  /*4020*/  FSETP.NAN.AND P3, PT, R0, R0, PT ;  /* 0x000000000000720b */ /* 0x000fe40003f68000 */
[----:B------:R-:W-:-:S02]  /*4030*/  FSETP.GEU.AND P2, PT, R2, 127, PT ;  /* 0x42fe00000200780b */ /* 0x000fc40003f4e000 */
[----:B------:R-:W1:Y:S01]  /*4040*/  F2I.S16.TRUNC.NTZ R5, R12 ;  /* 0x0000000c00057305 */ /* 0x000e62000020e900 */
[----:B------:R-:W-:Y:S02]  /*4050*/  @!P4 FSEL R0, R0, -127, P3 ;  /* 0xc2fe00000000c808 */ /* 0x000fe40001800000 */
[----:B------:R-:W-:-:S05]  /*4060*/  FSETP.GEU.AND P5, PT, R12, 127, PT ;  /* 0x42fe00000c00780b */ /* 0x000fca0003fae000 */
[----:B------:R-:W2:Y:S01]  /*4070*/  F2I.S16.TRUNC.NTZ R9, R3 ;  /* 0x0000000300097305 */ /* 0x000ea2000020e900 */
[----:B------:R-:W-:-:S07]  /*4080*/  FSETP.NAN.AND P6, PT, R2, R2, PT ;  /* 0x000000020200720b */ /* 0x000fce0003fc8000 */
[----:B------:R-:W3:Y:S01]  /*4090*/  F2I.S16.TRUNC.NTZ R8, R0 ;  /* 0x0000000000087305 */ /* 0x000ee2000020e900 */
[----:B0-----:R-:W-:Y:S02]  /*40a0*/  LOP3.LUT R4, R4, 0xffff, RZ, 0xc0, !PT ;  /* 0x0000ffff04047812 */ /* 0x001fe400078ec0ff */
[----:B------:R-:W-:Y:S02]  /*40b0*/  FSETP.GEU.AND P3, PT, R3, 127, PT ;  /* 0x42fe00000300780b */ /* 0x000fe40003f6e000 */
[----:B------:R-:W-:Y:S02]  /*40c0*/  FSETP.GEU.AND P4, PT, R0, 127, PT ;  /* 0x42fe00000000780b */ /* 0x000fe40003f8e000 */
[----:B------:R-:W-:Y:S02]  /*40d0*/  @P2 SEL R4, R4, 0x7f, P6 ;  /* 0x0000007f04042807 */ /* 0x000fe40003000000 */
[----:B------:R-:W-:Y:S02]  /*40e0*/  FSETP.NAN.AND P6, PT, R12, R12, PT ;  /* 0x0000000c0c00720b */ /* 0x000fe40003fc8000 */
[----:B-1----:R-:W-:-:S02]  /*40f0*/  LOP3.LUT R5, R5, 0xffff, RZ, 0xc0, !PT ;  /* 0x0000ffff05057812 */ /* 0x002fc400078ec0ff */
[----:B------:R-:W-:Y:S02]  /*4100*/  FSETP.NAN.AND P2, PT, R3, R3, PT ;  /* 0x000000030300720b */ /* 0x000fe40003f48000 */
[----:B------:R-:W-:Y:S02]  /*4110*/  @P5 SEL R5, R5, 0x7f, P6 ;  /* 0x0000007f05055807 */ /* 0x000fe40003000000 */
[----:B------:R-:W-:Y:S02]  /*4120*/  FSETP.NAN.AND P5, PT, R0, R0, PT ;  /* 0x000000000000720b */ /* 0x000fe40003fa8000 */
[----:B--2---:R-:W-:Y:S02]  /*4130*/  LOP3.LUT R9, R9, 0xffff, RZ, 0xc0, !PT ;  /* 0x0000ffff09097812 */ /* 0x004fe400078ec0ff */
[----:B---3--:R-:W-:Y:S02]  /*4140*/  LOP3.LUT R8, R8, 0xffff, RZ, 0xc0, !PT ;  /* 0x0000ffff08087812 */ /* 0x008fe400078ec0ff */
[----:B------:R-:W-:-:S02]  /*4150*/  @P3 SEL R9, R9, 0x7f, P2 ;  /* 0x0000007f09093807 */ /* 0x000fc40001000000 */
[----:B------:R-:W-:Y:S02]  /*4160*/  @P4 SEL R8, R8, 0x7f, P5 ;  /* 0x0000007f08084807 */ /* 0x000fe40002800000 */
[----:B------:R-:W-:Y:S02]  /*4170*/  PRMT R5, R5, 0x3340, R4 ;  /* 0x0000334005057816 */ /* 0x000fe40000000004 */
[----:B------:R-:W-:Y:S02]  /*4180*/  IADD3 R2, P2, R11, c[0x0][0x1c0], RZ ;  /* 0x000070000b027a10 */ /* 0x000fe40007f5e0ff */
[----:B------:R-:W-:Y:S02]  /*4190*/  PRMT R8, R9, 0x3340, R8 ;  /* 0x0000334009087816 */ /* 0x000fe40000000008 */
[----:B------:R-:W-:Y:S02]  /*41a0*/  LEA.HI.X.SX32 R3, R11, c[0x0][0x1c4], 0x1, P2 ;  /* 0x000071000b037a11 */ /* 0x000fe400010f0eff */
[----:B------:R-:W-:-:S05]  /*41b0*/  PRMT R9, R5, 0x5410, R8 ;  /* 0x0000541005097816 */ /* 0x000fca0000000008 */
[----:B------:R0:W-:Y:S01]  /*41c0*/  @!P1 STG.E [R2.64], R9 ;  /* 0x0000000902009986 */ /* 0x0001e2000c101904 */
[----:B------:R-:W-:Y:S01]  /*41d0*/  CS2R R4, SRZ ;  /* 0x0000000000047805 */ /* 0x000fe2000001ff00 */
[----:B------:R-:W-:Y:S05]  /*41e0*/  @!P0 BRA `(.L_x_3) ;  /* 0x0000001000008947 */ /* 0x000fea0003800000 */
[----:B------:R1:W5:Y:S02]  /*41f0*/  LDG.E.EF.64 R4, [R6.64] ;  /* 0x0000000406047981 */ /* 0x000364000c0e1b00 */
.L_x_3:
[----:B------:R-:W-:Y:S05]  /*4200*/  BSYNC B0 ;  /* 0x0000000000007941 */ /* 0x000fea0003800000 */
.L_x_2:
[C---:B-----5:R-:W-:Y:S01]  /*4210*/  PRMT R0, R4.reuse, 0x7632, R0 ;  /* 0x0000763204007816 */ /* 0x060fe20000000000 */
[----:B------:R-:W-:-:S04]  /*4220*/  IMAD.U32 R4, R4, 0x10000, RZ ;  /* 0x0001000004047824 */ /* 0x000fc800078e00ff */
[----:B------:R-:W-:Y:S01]  /*4230*/  IMAD.U32 R0, R0, 0x10000, RZ ;  /* 0x0001000000007824 */ /* 0x000fe200078e00ff */
[----:B------:R-:W-:-:S03]  /*4240*/  FMUL R4, R29, R4 ;  /* 0x000000041d047220 */ /* 0x000fc60000400000 */
[----:B0-----:R-:W-:Y:S01]  /*4250*/  FMUL R2, R29, R0 ;  /* 0x000000001d027220 */ /* 0x001fe20000400000 */
[C---:B------:R-:W-:Y:S01]  /*4260*/  IMAD.U32 R0, R5.reuse, 0x10000, RZ ;  /* 0x0001000005007824 */ /* 0x040fe200078e00ff */
[----:B------:R-:W-:Y:S01]  /*4270*/  PRMT R5, R5, 0x7632, R5 ;  /* 0x0000763205057816 */ /* 0x000fe20000000005 */
[----:B------:R-:W0:Y:S02]  /*4280*/  FRND R4, R4 ;  /* 0x0000000400047307 */ /* 0x000e240000201000 */
[----:B------:R-:W-:Y:S02]  /*4290*/  FMUL R3, R29, R0 ;  /* 0x000000001d037220 */ /* 0x000fe40000400000 */
[----:B------:R-:W-:-:S04]  /*42a0*/  IMAD.U32 R0, R5, 0x10000, RZ ;  /* 0x0001000005007824 */ /* 0x000fc800078e00ff */
[----:B------:R-:W2:Y:S01]  /*42b0*/  FRND R2, R2 ;  /* 0x0000000200027307 */ /* 0x000ea20000201000 */
[----:B------:R-:W-:-:S07]  /*42c0*/  FMUL R0, R29, R0 ;  /* 0x000000001d007220 */ /* 0x000fce0000400000 */
[----:B------:R-:W3:Y:S01]  /*42d0*/  FRND R3, R3 ;  /* 0x0000000300037307 */ /* 0x000ee20000201000 */
[C---:B0-----:R-:W-:Y:S02]  /*42e0*/  FSETP.GT.AND P2, PT, R4.reuse, -127, PT ;  /* 0xc2fe00000400780b */ /* 0x041fe40003f44000 */
[----:B------:R-:W-:-:S05]  /*42f0*/  FSETP.NAN.AND P4, PT, R4, R4, PT ;  /* 0x000000040400720b */ /* 0x000fca0003f88000 */
[----:B------:R-:W0:Y:S01]  /*4300*/  FRND R0, R0 ;  /* 0x0000000000007307 */ /* 0x000e220000201000 */
[----:B--2---:R-:W-:-:S05]  /*4310*/  FSETP.GT.AND P3, PT, R2, -127, PT ;  /* 0xc2fe00000200780b */ /* 0x004fca0003f64000 */
[----:B------:R-:W-:Y:S02]  /*4320*/  @!P2 FSEL R4, R4, -127, P4 ;  /* 0xc2fe00000404a808 */ /* 0x000fe40002000000 */
[----:B---3--:R-:W-:Y:S02]  /*4330*/  FSETP.GT.AND P1, PT, R3, -127, PT ;  /* 0xc2fe00000300780b */ /* 0x008fe40003f24000 */
[C---:B------:R-:W-:Y:S01]  /*4340*/  FSETP.NAN.AND P4, PT, R2.reuse, R2, PT ;  /* 0x000000020200720b */ /* 0x040fe20003f88000 */
[----:B-1----:R-:W-:Y:S03]  /*4350*/  F2I.S16.TRUNC.NTZ R6, R4 ;  /* 0x0000000400067305 */ /* 0x002fe6000020e900 */
[----:B------:R-:W-:Y:S02]  /*4360*/  @!P3 FSEL R2, R2, -127, P4 ;  /* 0xc2fe00000202b808 */ /* 0x000fe40002000000 */
[----:B0-----:R-:W-:-:S02]  /*4370*/  FSETP.GT.AND P2, PT, R0, -127, PT ;  /* 0xc2fe00000000780b */ /* 0x001fc40003f44000 */
[C---:B------:R-:W-:Y:S01]  /*4380*/  FSETP.NAN.AND P3, PT, R3.reuse, R3, PT ;  /* 0x000000030300720b */ /* 0x040fe20003f68000 */
[----:B------:R-:W0:Y:S01]  /*4390*/  F2I.S16.TRUNC.NTZ R5, R2 ;  /* 0x0000000200057305 */ /* 0x000e22000020e900 */
[----:B------:R-:W-:Y:S02]  /*43a0*/  FSETP.GEU.AND P6, PT, R2, 127, PT ;  /* 0x42fe00000200780b */ /* 0x000fe40003fce000 */
[----:B------:R-:W-:Y:S02]  /*43b0*/  @!P1 FSEL R3, R3, -127, P3 ;  /* 0xc2fe000003039808 */ /* 0x000fe40001800000 */
[----:B------:R-:W-:Y:S02]  /*43c0*/  FSETP.NAN.AND P1, PT, R0, R0, PT ;  /* 0x000000000000720b */ /* 0x000fe40003f28000 */
[----:B------:R-:W-:Y:S01]  /*43d0*/  FSETP.GEU.AND P4, PT, R4, 127, PT ;  /* 0x42fe00000400780b */ /* 0x000fe20003f8e000 */
[----:B------:R-:W1:Y:S01]  /*43e0*/  F2I.S16.TRUNC.NTZ R8, R3 ;  /* 0x0000000300087305 */ /* 0x000e62000020e900 */
[----:B------:R-:W-:-:S02]  /*43f0*/  FSETP.NAN.AND P5, PT, R2, R2, PT ;  /* 0x000000020200720b */ /* 0x000fc40003fa8000 */
[----:B------:R-:W-:Y:S02]  /*4400*/  @!P2 FSEL R0, R0, -127, P1 ;  /* 0xc2fe00000000a808 */ /* 0x000fe40000800000 */
[----:B------:R-:W-:Y:S02]  /*4410*/  FSETP.GEU.AND P2, PT, R3, 127, PT ;  /* 0x42fe00000300780b */ /* 0x000fe40003f4e000 */
[----:B------:R-:W-:Y:S01]  /*4420*/  FSETP.GEU.AND P1, PT, R0, 127, PT ;  /* 0x42fe00000000780b */ /* 0x000fe20003f2e000 */
[----:B------:R-:W2:Y:S01]  /*4430*/  F2I.S16.TRUNC.NTZ R7, R0 ;  /* 0x0000000000077305 */ /* 0x000ea2000020e900 */
[----:B0-----:R-:W-:Y:S02]  /*4440*/  LOP3.LUT R5, R5, 0xffff, RZ, 0xc0, !PT ;  /* 0x0000ffff05057812 */ /* 0x001fe400078ec0ff */
[----:B------:R-:W-:Y:S02]  /*4450*/  FSETP.NAN.AND P3, PT, R4, R4, PT ;  /* 0x000000040400720b */ /* 0x000fe40003f68000 */
[----:B------:R-:W-:-:S02]  /*4460*/  @P6 SEL R5, R5, 0x7f, P5 ;  /* 0x0000007f05056807 */ /* 0x000fc40002800000 */
[----:B------:R-:W-:Y:S02]  /*4470*/  FSETP.NAN.AND P5, PT, R3, R3, PT ;  /* 0x000000030300720b */ /* 0x000fe40003fa8000 */
[----:B------:R-:W-:Y:S02]  /*4480*/  FSETP.NAN.AND P6, PT, R0, R0, PT ;  /* 0x000000000000720b */ /* 0x000fe40003fc8000 */
[----:B------:R-:W-:Y:S02]  /*4490*/  LOP3.LUT R6, R6, 0xffff, RZ, 0xc0, !PT ;  /* 0x0000ffff06067812 */ /* 0x000fe400078ec0ff */
[----:B-1----:R-:W-:Y:S02]  /*44a0*/  LOP3.LUT R8, R8, 0xffff, RZ, 0xc0, !PT ;  /* 0x0000ffff08087812 */ /* 0x002fe400078ec0ff */
[----:B------:R-:W-:Y:S02]  /*44b0*/  @P4 SEL R6, R6, 0x7f, P3 ;  /* 0x0000007f06064807 */ /* 0x000fe40001800000 */
[----:B--2---:R-:W-:-:S02]  /*44c0*/  LOP3.LUT R7, R7, 0xffff, RZ, 0xc0, !PT ;  /* 0x0000ffff07077812 */ /* 0x004fc400078ec0ff */
[----:B------:R-:W-:Y:S02]  /*44d0*/  @P2 SEL R8, R8, 0x7f, P5 ;  /* 0x0000007f08082807 */ /* 0x000fe40002800000 */
[----:B------:R-:W-:Y:S02]  /*44e0*/  @P1 SEL R7, R7, 0x7f, P6 ;  /* 0x0000007f07071807 */ /* 0x000fe40003000000 */
[----:B------:R-:W-:Y:S02]  /*44f0*/  PRMT R6, R6, 0x3340, R5 ;  /* 0x0000334006067816 */ /* 0x000fe40000000005 */
[C---:B------:R-:W-:Y:S02]  /*4500*/  IADD3 R2, P1, R19.reuse, c[0x0][0x1c0], RZ ;  /* 0x0000700013027a10 */ /* 0x040fe40007f3e0ff */
[----:B------:R-:W-:Y:S02]  /*4510*/  PRMT R7, R8, 0x3340, R7 ;  /* 0x0000334008077816 */ /* 0x000fe40000000007 */
[----:B------:R-:W-:-:S02]  /*4520*/  LEA.HI.X.SX32 R3, R19, c[0x0][0x1c4], 0x1, P1 ;  /* 0x0000710013037a11 */ /* 0x000fc400008f0eff */
[----:B------:R-:W-:Y:S01]  /*4530*/  PRMT R7, R6, 0x5410, R7 ;  /* 0x0000541006077816 */ /* 0x000fe20000000007 */
[----:B------:R-:W-:Y:S06]  /*4540*/  @!P0 EXIT ;  /* 0x000000000000894d */ /* 0x000fec0003800000 */
[----:B------:R-:W-:Y:S01]  /*4550*/  STG.E [R2.64], R7 ;  /* 0x0000000702007986 */ /* 0x000fe2000c101904 */
[----:B------:R-:W-:Y:S05]  /*4560*/  EXIT ;  /* 0x000000000000794d */ /* 0x000fea0003800000 */
.L_x_4:
[----:B------:R-:W-:-:S00]  /*4570*/  BRA `(.L_x_4) ;  /* 0xfffffff000007947 */ /* 0x000fc0000383ffff */
[----:B------:R-:W-:-:S00]  /*4580*/  NOP ;  /* 0x0000000000007918 */ /* 0x000fc00000000000 */
[----:B------:R-:W-:-:S00]  /*4590*/  NOP ;  /* 0x0000000000007918 */ /* 0x000fc00000000000 */
[----:B------:R-:W-:-:S00]  /*45a0*/  NOP ;  /* 0x0000000000007918 */ /* 0x000fc00000000000 */
[----:B------:R-:W-:-:S00]  /*45b0*/  NOP ;  /* 0x0000000000007918 */ /* 0x000fc00000000000 */
[----:B------:R-:W-:-:S00]  /*45c0*/  NOP ;  /* 0x0000000000007918 */ /* 0x000fc00000000000 */
[----:B------:R-:W-:-:S00]  /*45d0*/  NOP ;  /* 0x0000000000007918 */ /* 0x000fc00000000000 */
[----:B------:R-:W-:-:S00]  /*45e0*/  NOP ;  /* 0x0000000000007918 */ /* 0x000fc00000000000 */
[----:B------:R-:W-:-:S00]  /*45f0*/  NOP ;  /* 0x0000000000007918 */ /* 0x000fc00000000000 */
.L_x_5:


//--------------------- .nv.global.init           --------------------------
	.section	.nv.global.init,"aw",@progbits
.nv.global.init:
	.type		_$_str,@object
	.size		_$_str,(.L_0 - _$_str)
_$_str:
        /*0000*/ 	.byte	0x5f, 0x5f, 0x43, 0x55, 0x44, 0x41, 0x5f, 0x46, 0x54, 0x5a, 0x00
.L_0:


//--------------------- .nv.shared.triton_red_fused__to_copy_add_amax_amin_clamp_mul_native_layer_norm_reciprocal_12 --------------------------
	.section	.nv.shared.triton_red_fused__to_copy_add_amax_amin_clamp_mul_native_layer_norm_reciprocal_12,"aw",@nobits
	.sectionflags	@""
	.align	16
